	.target	sm_100a

	.elftype	@"ET_EXEC"


//--------------------- .note.nv.tkinfo           --------------------------
	.section	.note.nv.tkinfo,"",@"SHT_NOTE"
	.sectionflags	@"SHF_NOTE_NV_TKINFO"
	.tkinfo
        /*0018*/ 	.word	0x00000002
        /*0030*/ 	.string	""
        /*0030*/ 	.string	"ptxas"
        /*0030*/ 	.string	"Cuda compilation tools, release 13.0, V13.0.88"
        /*0030*/ 	.string	"Build cuda_13.0.r13.0/compiler.36424714_0"
        /*0030*/ 	.string	"-arch sm_100a -m 64 "



//--------------------- .note.nv.cuinfo           --------------------------
	.section	.note.nv.cuinfo,"",@"SHT_NOTE"
	.sectionflags	@"SHF_NOTE_NV_CUINFO"
        /*0018*/ 	.short	0x0002
        /*001a*/ 	.short	0x0064
        /*001c*/ 	.short	0x0082
	.zero		2


//--------------------- .nv.info                  --------------------------
	.section	.nv.info,"",@"SHT_CUDA_INFO"
	.align	4


	//----- nvinfo : EIATTR_REGCOUNT
	.align		4
        /*0000*/ 	.byte	0x04, 0x2f
        /*0002*/ 	.short	(.L_19 - .L_18)
	.align		4
.L_18:
        /*0004*/ 	.word	index@(_ZN7cutlass13device_kernelINS_4gemm6kernel13GemmUniversalIN4cute5tupleIJiiiiEEENS1_10collective13CollectiveMmaINS1_35MainloopSm100TmaUmmaWarpSpecializedILi4ELi2ELi4ENS5_IJNS4_1CILi1EEENSA_ILi4EEESB_EEEEENS5_IJNSA_ILi64EEENSA_ILi256EEESF_EEENS_10bfloat16_tENS5_IJlSB_lEEESI_SJ_NS4_8TiledMMAINS4_8MMA_AtomIJNS4_20SM100_MMA_F16BF16_SSISI_SI_fLi64ELi256ELNS4_4UMMA5MajorE0ELSO_0ELNSN_7ScaleInE0ELSP_0EEEEEENS4_6LayoutINS5_IJSB_SB_SB_EEENS5_IJNSA_ILi0EEESU_SU_EEEEENS5_IJNS4_10UnderscoreESX_SX_EEEEENS4_23SM90_TMA_LOAD_MULTICASTENS4_14ComposedLayoutINS4_7SwizzleILi3ELi4ELi3EEENS4_18smem_ptr_flag_bitsILi16EEENSS_INS5_IJNSA_ILi8EEESF_EEENS5_IJSF_SB_EEEEEEEvNS4_8identityENS4_13SM90_TMA_LOADES1A_vS1B_EENS_8epilogue10collective18CollectiveEpilogueINS1E_23Sm100TmaWarpSpecializedILi4ELi2ELi32ELb1ELb0EEEJSH_NS5_IJNSS_ISF_SB_EES1J_EEESI_SJ_SI_SJ_NS1E_6fusion15FusionCallbacksIS1I_NS1L_17LinearCombinationISI_fSI_fLNS_15FloatRoundStyleE2EEESH_S1K_JEEENS4_5SM1004TMEM4LOAD26SM100_TMEM_LOAD_16dp256b8xES1C_S1A_NS4_17SM75_U32x4_LDSM_NENS4_14SM90_TMA_STOREES1A_NS4_17SM90_U32x4_STSM_NENS4_39AutoVectorizingCopyWithAssumedAlignmentILi128EEEEEEvvEEEEvNT_6ParamsE)
        /*0008*/ 	.word	0x0000007a


	//----- nvinfo : EIATTR_FRAME_SIZE
	.align		4
.L_19:
        /*000c*/ 	.byte	0x04, 0x11
        /*000e*/ 	.short	(.L_21 - .L_20)
	.align		4
.L_20:
        /*0010*/ 	.word	index@($__internal_2_$__cuda_sm10x_tcgen05_guardrail_trap_unallocated_columns_being_dealloced)
        /*0014*/ 	.word	0x00000000


	//----- nvinfo : EIATTR_FRAME_SIZE
	.align		4
.L_21:
        /*0018*/ 	.byte	0x04, 0x11
        /*001a*/ 	.short	(.L_23 - .L_22)
	.align		4
.L_22:
        /*001c*/ 	.word	index@($__internal_1_$__cuda_sm10x_tcgen05_guardrail_trap_phase_invalid_during_alloc)
        /*0020*/ 	.word	0x00000000


	//----- nvinfo : EIATTR_FRAME_SIZE
	.align		4
.L_23:
        /*0024*/ 	.byte	0x04, 0x11
        /*0026*/ 	.short	(.L_25 - .L_24)
	.align		4
.L_24:
        /*0028*/ 	.word	index@($__internal_0_$__cuda_sm10x_tcgen05_guardrail_trap_col_being_dealloced_not_returned_by_alloc)
        /*002c*/ 	.word	0x00000000


	//----- nvinfo : EIATTR_FRAME_SIZE
	.align		4
.L_25:
        /*0030*/ 	.byte	0x04, 0x11
        /*0032*/ 	.short	(.L_27 - .L_26)
	.align		4
.L_26:
        /*0034*/ 	.word	index@(_ZN7cutlass13device_kernelINS_4gemm6kernel13GemmUniversalIN4cute5tupleIJiiiiEEENS1_10collective13CollectiveMmaINS1_35MainloopSm100TmaUmmaWarpSpecializedILi4ELi2ELi4ENS5_IJNS4_1CILi1EEENSA_ILi4EEESB_EEEEENS5_IJNSA_ILi64EEENSA_ILi256EEESF_EEENS_10bfloat16_tENS5_IJlSB_lEEESI_SJ_NS4_8TiledMMAINS4_8MMA_AtomIJNS4_20SM100_MMA_F16BF16_SSISI_SI_fLi64ELi256ELNS4_4UMMA5MajorE0ELSO_0ELNSN_7ScaleInE0ELSP_0EEEEEENS4_6LayoutINS5_IJSB_SB_SB_EEENS5_IJNSA_ILi0EEESU_SU_EEEEENS5_IJNS4_10UnderscoreESX_SX_EEEEENS4_23SM90_TMA_LOAD_MULTICASTENS4_14ComposedLayoutINS4_7SwizzleILi3ELi4ELi3EEENS4_18smem_ptr_flag_bitsILi16EEENSS_INS5_IJNSA_ILi8EEESF_EEENS5_IJSF_SB_EEEEEEEvNS4_8identityENS4_13SM90_TMA_LOADES1A_vS1B_EENS_8epilogue10collective18CollectiveEpilogueINS1E_23Sm100TmaWarpSpecializedILi4ELi2ELi32ELb1ELb0EEEJSH_NS5_IJNSS_ISF_SB_EES1J_EEESI_SJ_SI_SJ_NS1E_6fusion15FusionCallbacksIS1I_NS1L_17LinearCombinationISI_fSI_fLNS_15FloatRoundStyleE2EEESH_S1K_JEEENS4_5SM1004TMEM4LOAD26SM100_TMEM_LOAD_16dp256b8xES1C_S1A_NS4_17SM75_U32x4_LDSM_NENS4_14SM90_TMA_STOREES1A_NS4_17SM90_U32x4_STSM_NENS4_39AutoVectorizingCopyWithAssumedAlignmentILi128EEEEEEvvEEEEvNT_6ParamsE)
        /*0038*/ 	.word	0x00000000


	//----- nvinfo : EIATTR_MIN_STACK_SIZE
	.align		4
.L_27:
        /*003c*/ 	.byte	0x04, 0x12
        /*003e*/ 	.short	(.L_29 - .L_28)
	.align		4
.L_28:
        /*0040*/ 	.word	index@(_ZN7cutlass13device_kernelINS_4gemm6kernel13GemmUniversalIN4cute5tupleIJiiiiEEENS1_10collective13CollectiveMmaINS1_35MainloopSm100TmaUmmaWarpSpecializedILi4ELi2ELi4ENS5_IJNS4_1CILi1EEENSA_ILi4EEESB_EEEEENS5_IJNSA_ILi64EEENSA_ILi256EEESF_EEENS_10bfloat16_tENS5_IJlSB_lEEESI_SJ_NS4_8TiledMMAINS4_8MMA_AtomIJNS4_20SM100_MMA_F16BF16_SSISI_SI_fLi64ELi256ELNS4_4UMMA5MajorE0ELSO_0ELNSN_7ScaleInE0ELSP_0EEEEEENS4_6LayoutINS5_IJSB_SB_SB_EEENS5_IJNSA_ILi0EEESU_SU_EEEEENS5_IJNS4_10UnderscoreESX_SX_EEEEENS4_23SM90_TMA_LOAD_MULTICASTENS4_14ComposedLayoutINS4_7SwizzleILi3ELi4ELi3EEENS4_18smem_ptr_flag_bitsILi16EEENSS_INS5_IJNSA_ILi8EEESF_EEENS5_IJSF_SB_EEEEEEEvNS4_8identityENS4_13SM90_TMA_LOADES1A_vS1B_EENS_8epilogue10collective18CollectiveEpilogueINS1E_23Sm100TmaWarpSpecializedILi4ELi2ELi32ELb1ELb0EEEJSH_NS5_IJNSS_ISF_SB_EES1J_EEESI_SJ_SI_SJ_NS1E_6fusion15FusionCallbacksIS1I_NS1L_17LinearCombinationISI_fSI_fLNS_15FloatRoundStyleE2EEESH_S1K_JEEENS4_5SM1004TMEM4LOAD26SM100_TMEM_LOAD_16dp256b8xES1C_S1A_NS4_17SM75_U32x4_LDSM_NENS4_14SM90_TMA_STOREES1A_NS4_17SM90_U32x4_STSM_NENS4_39AutoVectorizingCopyWithAssumedAlignmentILi128EEEEEEvvEEEEvNT_6ParamsE)
        /*0044*/ 	.word	0x00000000
.L_29:


//--------------------- .nv.compat                --------------------------
	.section	.nv.compat,"",@"SHT_CUDA_COMPAT_INFO"
	.align	4
        /*0000*/ 	.byte	0x02, 0x09, 0x01, 0x00, 0x02, 0x02, 0x02, 0x00, 0x02, 0x05, 0x05, 0x00, 0x03, 0x07, 0x01, 0x01
        /*0010*/ 	.byte	0x02, 0x03, 0x01, 0x00, 0x02, 0x06, 0x01, 0x00, 0x04, 0x0b, 0x08, 0x00, 0x09, 0x00, 0x00, 0x00
        /*0020*/ 	.byte	0x00, 0x00, 0x00, 0x00


//--------------------- .nv.info._ZN7cutlass13device_kernelINS_4gemm6kernel13GemmUniversalIN4cute5tupleIJiiiiEEENS1_10collective13CollectiveMmaINS1_35MainloopSm100TmaUmmaWarpSpecializedILi4ELi2ELi4ENS5_IJNS4_1CILi1EEENSA_ILi4EEESB_EEEEENS5_IJNSA_ILi64EEENSA_ILi256EEESF_EEENS_10bfloat16_tENS5_IJlSB_lEEESI_SJ_NS4_8TiledMMAINS4_8MMA_AtomIJNS4_20SM100_MMA_F16BF16_SSISI_SI_fLi64ELi256ELNS4_4UMMA5MajorE0ELSO_0ELNSN_7ScaleInE0ELSP_0EEEEEENS4_6LayoutINS5_IJSB_SB_SB_EEENS5_IJNSA_ILi0EEESU_SU_EEEEENS5_IJNS4_10UnderscoreESX_SX_EEEEENS4_23SM90_TMA_LOAD_MULTICASTENS4_14ComposedLayoutINS4_7SwizzleILi3ELi4ELi3EEENS4_18smem_ptr_flag_bitsILi16EEENSS_INS5_IJNSA_ILi8EEESF_EEENS5_IJSF_SB_EEEEEEEvNS4_8identityENS4_13SM90_TMA_LOADES1A_vS1B_EENS_8epilogue10collective18CollectiveEpilogueINS1E_23Sm100TmaWarpSpecializedILi4ELi2ELi32ELb1ELb0EEEJSH_NS5_IJNSS_ISF_SB_EES1J_EEESI_SJ_SI_SJ_NS1E_6fusion15FusionCallbacksIS1I_NS1L_17LinearCombinationISI_fSI_fLNS_15FloatRoundStyleE2EEESH_S1K_JEEENS4_5SM1004TMEM4LOAD26SM100_TMEM_LOAD_16dp256b8xES1C_S1A_NS4_17SM75_U32x4_LDSM_NENS4_14SM90_TMA_STOREES1A_NS4_17SM90_U32x4_STSM_NENS4_39AutoVectorizingCopyWithAssumedAlignmentILi128EEEEEEvvEEEEvNT_6ParamsE --------------------------
	.section	.nv.info._ZN7cutlass13device_kernelINS_4gemm6kernel13GemmUniversalIN4cute5tupleIJiiiiEEENS1_10collective13CollectiveMmaINS1_35MainloopSm100TmaUmmaWarpSpecializedILi4ELi2ELi4ENS5_IJNS4_1CILi1EEENSA_ILi4EEESB_EEEEENS5_IJNSA_ILi64EEENSA_ILi256EEESF_EEENS_10bfloat16_tENS5_IJlSB_lEEESI_SJ_NS4_8TiledMMAINS4_8MMA_AtomIJNS4_20SM100_MMA_F16BF16_SSISI_SI_fLi64ELi256ELNS4_4UMMA5MajorE0ELSO_0ELNSN_7ScaleInE0ELSP_0EEEEEENS4_6LayoutINS5_IJSB_SB_SB_EEENS5_IJNSA_ILi0EEESU_SU_EEEEENS5_IJNS4_10UnderscoreESX_SX_EEEEENS4_23SM90_TMA_LOAD_MULTICASTENS4_14ComposedLayoutINS4_7SwizzleILi3ELi4ELi3EEENS4_18smem_ptr_flag_bitsILi16EEENSS_INS5_IJNSA_ILi8EEESF_EEENS5_IJSF_SB_EEEEEEEvNS4_8identityENS4_13SM90_TMA_LOADES1A_vS1B_EENS_8epilogue10collective18CollectiveEpilogueINS1E_23Sm100TmaWarpSpecializedILi4ELi2ELi32ELb1ELb0EEEJSH_NS5_IJNSS_ISF_SB_EES1J_EEESI_SJ_SI_SJ_NS1E_6fusion15FusionCallbacksIS1I_NS1L_17LinearCombinationISI_fSI_fLNS_15FloatRoundStyleE2EEESH_S1K_JEEENS4_5SM1004TMEM4LOAD26SM100_TMEM_LOAD_16dp256b8xES1C_S1A_NS4_17SM75_U32x4_LDSM_NENS4_14SM90_TMA_STOREES1A_NS4_17SM90_U32x4_STSM_NENS4_39AutoVectorizingCopyWithAssumedAlignmentILi128EEEEEEvvEEEEvNT_6ParamsE,"",@"SHT_CUDA_INFO"
	.sectionflags	@""
	.align	4


	//----- nvinfo : EIATTR_CUDA_API_VERSION
	.align		4
        /*0000*/ 	.byte	0x04, 0x37
        /*0002*/ 	.short	(.L_31 - .L_30)
.L_30:
        /*0004*/ 	.word	0x00000082


	//----- nvinfo : EIATTR_KPARAM_INFO
	.align		4
.L_31:
        /*0008*/ 	.byte	0x04, 0x17
        /*000a*/ 	.short	(.L_33 - .L_32)
.L_32:
        /*000c*/ 	.word	0x00000000
        /*0010*/ 	.short	0x0000
        /*0012*/ 	.short	0x0000
        /*0014*/ 	.byte	0x00, 0xf0, 0x01, 0x20


	//----- nvinfo : EIATTR_AT_ENTRY_FRAGMENTS
	.align		4
.L_33:
        /*0018*/ 	.byte	0x04, 0x4f
        /*001a*/ 	.short	(.L_35 - .L_34)


	//   ....[0]....
.L_34:
        /*001c*/ 	.word	0x00000006


	//----- nvinfo : EIATTR_RESERVED_SMEM_USED
	.align		4
.L_35:
        /*0020*/ 	.byte	0x01, 0x41
	.zero		2


	//----- nvinfo : EIATTR_SPARSE_MMA_MASK
	.align		4
        /*0024*/ 	.byte	0x03, 0x50
        /*0026*/ 	.short	0x0000


	//----- nvinfo : EIATTR_TCGEN05_1CTA_USED
	.align		4
        /*0028*/ 	.byte	0x01, 0x51
	.zero		2


	//----- nvinfo : EIATTR_MAXREG_COUNT
	.align		4
        /*002c*/ 	.byte	0x03, 0x1b
        /*002e*/ 	.short	0x00ff


	//----- nvinfo : EIATTR_NUM_BARRIERS
	.align		4
        /*0030*/ 	.byte	0x02, 0x4c
        /*0032*/ 	.byte	0x07
	.zero		1


	//----- nvinfo : EIATTR_EXTERNS
	.align		4
        /*0034*/ 	.byte	0x04, 0x0f
        /*0036*/ 	.short	(.L_37 - .L_36)


	//   ....[0]....
	.align		4
.L_36:
        /*0038*/ 	.word	index@(__assertfail)


	//----- nvinfo : EIATTR_MERCURY_ISA_VERSION
	.align		4
.L_37:
        /*003c*/ 	.byte	0x03, 0x5f
        /*003e*/ 	.short	0x0101


	//----- nvinfo : EIATTR_INT_WARP_WIDE_INSTR_OFFSETS
	.align		4
        /*0040*/ 	.byte	0x04, 0x31
        /*0042*/ 	.short	(.L_39 - .L_38)


	//   ....[0]....
.L_38:
        /*0044*/ 	.word	0x00003db0


	//   ....[1]....
        /*0048*/ 	.word	0x00003dd0


	//   ....[2]....
        /*004c*/ 	.word	0x00003e00


	//   ....[3]....
        /*0050*/ 	.word	0x00004980


	//   ....[4]....
        /*0054*/ 	.word	0x000049f0


	//   ....[5]....
        /*0058*/ 	.word	0x00004ac0


	//   ....[6]....
        /*005c*/ 	.word	0x00004b40


	//   ....[7]....
        /*0060*/ 	.word	0x00004c30


	//   ....[8]....
        /*0064*/ 	.word	0x00004cb0


	//   ....[9]....
        /*0068*/ 	.word	0x00004d90


	//   ....[10]....
        /*006c*/ 	.word	0x00004e40


	//----- nvinfo : EIATTR_COOP_GROUP_MASK_REGIDS
	.align		4
.L_39:
        /*0070*/ 	.byte	0x04, 0x29
        /*0072*/ 	.short	(.L_41 - .L_40)


	//   ....[0]....
.L_40:
        /*0074*/ 	.word	0xffffffff


	//   ....[1]....
        /*0078*/ 	.word	0xffffffff


	//   ....[2]....
        /*007c*/ 	.word	0xffffffff


	//   ....[3]....
        /*0080*/ 	.word	0xffffffff


	//   ....[4]....
        /*0084*/ 	.word	0xffffffff


	//   ....[5]....
        /*0088*/ 	.word	0xffffffff


	//   ....[6]....
        /*008c*/ 	.word	0xffffffff


	//   ....[7]....
        /*0090*/ 	.word	0xffffffff


	//   ....[8]....
        /*0094*/ 	.word	0xffffffff


	//   ....[9]....
        /*0098*/ 	.word	0xffffffff


	//   ....[10]....
        /*009c*/ 	.word	0xffffffff


	//   ....[11]....
        /*00a0*/ 	.word	0xffffffff


	//   ....[12]....
        /*00a4*/ 	.word	0xffffffff


	//   ....[13]....
        /*00a8*/ 	.word	0xffffffff


	//----- nvinfo : EIATTR_COOP_GROUP_INSTR_OFFSETS
	.align		4
.L_41:
        /*00ac*/ 	.byte	0x04, 0x28
        /*00ae*/ 	.short	(.L_43 - .L_42)


	//   ....[0]....
.L_42:
        /*00b0*/ 	.word	0x00000080


	//   ....[1]....
        /*00b4*/ 	.word	0x000004f0


	//   ....[2]....
        /*00b8*/ 	.word	0x000006a0


	//   ....[3]....
        /*00bc*/ 	.word	0x00000840


	//   ....[4]....
        /*00c0*/ 	.word	0x00000940


	//   ....[5]....
        /*00c4*/ 	.word	0x00000ab0


	//   ....[6]....
        /*00c8*/ 	.word	0x00000c50


	//   ....[7]....
        /*00cc*/ 	.word	0x00000e00


	//   ....[8]....
        /*00d0*/ 	.word	0x000020b0


	//   ....[9]....
        /*00d4*/ 	.word	0x00002fa0


	//   ....[10]....
        /*00d8*/ 	.word	0x000031b0


	//   ....[11]....
        /*00dc*/ 	.word	0x000031e0


	//   ....[12]....
        /*00e0*/ 	.word	0x00003c90


	//   ....[13]....
        /*00e4*/ 	.word	0x00003ec0


	//----- nvinfo : EIATTR_VRC_CTA_INIT_COUNT
	.align		4
.L_43:
        /*00e8*/ 	.byte	0x02, 0x4a
        /*00ea*/ 	.byte	0x80
	.zero		1


	//----- nvinfo : EIATTR_SYSCALL_OFFSETS
	.align		4
        /*00ec*/ 	.byte	0x04, 0x46
        /*00ee*/ 	.short	(.L_45 - .L_44)


	//   ....[0]....
.L_44:
        /*00f0*/ 	.word	0x00005ad0


	//   ....[1]....
        /*00f4*/ 	.word	0x00005bc0


	//   ....[2]....
        /*00f8*/ 	.word	0x00006430


	//   ....[3]....
        /*00fc*/ 	.word	0x000070f0


	//   ....[4]....
        /*0100*/ 	.word	0x00007d60


	//   ....[5]....
        /*0104*/ 	.word	0x000089c0


	//----- nvinfo : EIATTR_MBARRIER_INSTR_OFFSETS
	.align		4
.L_45:
        /*0108*/ 	.byte	0x04, 0x39
        /*010a*/ 	.short	(.L_47 - .L_46)


	//   ....[0]....
.L_46:
        /*010c*/ 	.word	0x00000610
        /*0110*/ 	.word	0x000000ff
        /*0114*/ 	.word	0x00000000
        /*0118*/ 	.short	0x0100
        /*011a*/ 	.byte	0x04
	.zero		1


	//   ....[1]....
        /*011c*/ 	.word	0x00000620
        /*0120*/ 	.word	0x000000ff
        /*0124*/ 	.word	0x00000020
        /*0128*/ 	.short	0x0100
        /*012a*/ 	.byte	0x04
	.zero		1


	//   ....[2]....
        /*012c*/ 	.word	0x00000630
        /*0130*/ 	.word	0x000000ff
        /*0134*/ 	.word	0x00000008
        /*0138*/ 	.short	0x0100
        /*013a*/ 	.byte	0x04
	.zero		1


	//   ....[3]....
        /*013c*/ 	.word	0x00000640
        /*0140*/ 	.word	0x000000ff
        /*0144*/ 	.word	0x00000028
        /*0148*/ 	.short	0x0100
        /*014a*/ 	.byte	0x04
	.zero		1


	//   ....[4]....
        /*014c*/ 	.word	0x00000650
        /*0150*/ 	.word	0x000000ff
        /*0154*/ 	.word	0x00000010
        /*0158*/ 	.short	0x0100
        /*015a*/ 	.byte	0x04
	.zero		1


	//   ....[5]....
        /*015c*/ 	.word	0x00000660
        /*0160*/ 	.word	0x000000ff
        /*0164*/ 	.word	0x00000030
        /*0168*/ 	.short	0x0100
        /*016a*/ 	.byte	0x04
	.zero		1


	//   ....[6]....
        /*016c*/ 	.word	0x00000670
        /*0170*/ 	.word	0x000000ff
        /*0174*/ 	.word	0x00000018
        /*0178*/ 	.short	0x0100
        /*017a*/ 	.byte	0x04
	.zero		1


	//   ....[7]....
        /*017c*/ 	.word	0x00000680
        /*0180*/ 	.word	0x000000ff
        /*0184*/ 	.word	0x00000038
        /*0188*/ 	.short	0x0100
        /*018a*/ 	.byte	0x04
	.zero		1


	//   ....[8]....
        /*018c*/ 	.word	0x000007b0
        /*0190*/ 	.word	0x000000ff
        /*0194*/ 	.word	0x00000040
        /*0198*/ 	.short	0x0100
        /*019a*/ 	.byte	0x04
	.zero		1


	//   ....[9]....
        /*019c*/ 	.word	0x000007c0
        /*01a0*/ 	.word	0x000000ff
        /*01a4*/ 	.word	0x00000060
        /*01a8*/ 	.short	0x0100
        /*01aa*/ 	.byte	0x04
	.zero		1


	//   ....[10]....
        /*01ac*/ 	.word	0x000007d0
        /*01b0*/ 	.word	0x000000ff
        /*01b4*/ 	.word	0x00000048
        /*01b8*/ 	.short	0x0100
        /*01ba*/ 	.byte	0x04
	.zero		1


	//   ....[11]....
        /*01bc*/ 	.word	0x000007e0
        /*01c0*/ 	.word	0x000000ff
        /*01c4*/ 	.word	0x00000068
        /*01c8*/ 	.short	0x0100
        /*01ca*/ 	.byte	0x04
	.zero		1


	//   ....[12]....
        /*01cc*/ 	.word	0x000007f0
        /*01d0*/ 	.word	0x000000ff
        /*01d4*/ 	.word	0x00000050
        /*01d8*/ 	.short	0x0100
        /*01da*/ 	.byte	0x04
	.zero		1


	//   ....[13]....
        /*01dc*/ 	.word	0x00000800
        /*01e0*/ 	.word	0x000000ff
        /*01e4*/ 	.word	0x00000070
        /*01e8*/ 	.short	0x0100
        /*01ea*/ 	.byte	0x04
	.zero		1


	//   ....[14]....
        /*01ec*/ 	.word	0x00000810
        /*01f0*/ 	.word	0x000000ff
        /*01f4*/ 	.word	0x00000058
        /*01f8*/ 	.short	0x0100
        /*01fa*/ 	.byte	0x04
	.zero		1


	//   ....[15]....
        /*01fc*/ 	.word	0x00000820
        /*0200*/ 	.word	0x000000ff
        /*0204*/ 	.word	0x00000078
        /*0208*/ 	.short	0x0100
        /*020a*/ 	.byte	0x04
	.zero		1


	//   ....[16]....
        /*020c*/ 	.word	0x00000910
        /*0210*/ 	.word	0x000000ff
        /*0214*/ 	.word	0x00000080
        /*0218*/ 	.short	0x0100
        /*021a*/ 	.byte	0x06
	.zero		1


	//   ....[17]....
        /*021c*/ 	.word	0x00000920
        /*0220*/ 	.word	0x000000ff
        /*0224*/ 	.word	0x00000088
        /*0228*/ 	.short	0x0100
        /*022a*/ 	.byte	0x06
	.zero		1


	//   ....[18]....
        /*022c*/ 	.word	0x00000a60
        /*0230*/ 	.word	0x000000ff
        /*0234*/ 	.word	0x00000090
        /*0238*/ 	.short	0x0100
        /*023a*/ 	.byte	0x06
	.zero		1


	//   ....[19]....
        /*023c*/ 	.word	0x00000a70
        /*0240*/ 	.word	0x000000ff
        /*0244*/ 	.word	0x000000a0
        /*0248*/ 	.short	0x0100
        /*024a*/ 	.byte	0x06
	.zero		1


	//   ....[20]....
        /*024c*/ 	.word	0x00000a80
        /*0250*/ 	.word	0x000000ff
        /*0254*/ 	.word	0x00000098
        /*0258*/ 	.short	0x0100
        /*025a*/ 	.byte	0x06
	.zero		1


	//   ....[21]....
        /*025c*/ 	.word	0x00000a90
        /*0260*/ 	.word	0x000000ff
        /*0264*/ 	.word	0x000000a8
        /*0268*/ 	.short	0x0100
        /*026a*/ 	.byte	0x06
	.zero		1


	//   ....[22]....
        /*026c*/ 	.word	0x00000bc0
        /*0270*/ 	.word	0x000000ff
        /*0274*/ 	.word	0x000000b0
        /*0278*/ 	.short	0x0100
        /*027a*/ 	.byte	0x04
	.zero		1


	//   ....[23]....
        /*027c*/ 	.word	0x00000bd0
        /*0280*/ 	.word	0x000000ff
        /*0284*/ 	.word	0x000000d0
        /*0288*/ 	.short	0x0100
        /*028a*/ 	.byte	0x04
	.zero		1


	//   ....[24]....
        /*028c*/ 	.word	0x00000be0
        /*0290*/ 	.word	0x000000ff
        /*0294*/ 	.word	0x000000b8
        /*0298*/ 	.short	0x0100
        /*029a*/ 	.byte	0x04
	.zero		1


	//   ....[25]....
        /*029c*/ 	.word	0x00000bf0
        /*02a0*/ 	.word	0x000000ff
        /*02a4*/ 	.word	0x000000d8
        /*02a8*/ 	.short	0x0100
        /*02aa*/ 	.byte	0x04
	.zero		1


	//   ....[26]....
        /*02ac*/ 	.word	0x00000c00
        /*02b0*/ 	.word	0x000000ff
        /*02b4*/ 	.word	0x000000c0
        /*02b8*/ 	.short	0x0100
        /*02ba*/ 	.byte	0x04
	.zero		1


	//   ....[27]....
        /*02bc*/ 	.word	0x00000c10
        /*02c0*/ 	.word	0x000000ff
        /*02c4*/ 	.word	0x000000e0
        /*02c8*/ 	.short	0x0100
        /*02ca*/ 	.byte	0x04
	.zero		1


	//   ....[28]....
        /*02cc*/ 	.word	0x00000c20
        /*02d0*/ 	.word	0x000000ff
        /*02d4*/ 	.word	0x000000c8
        /*02d8*/ 	.short	0x0100
        /*02da*/ 	.byte	0x04
	.zero		1


	//   ....[29]....
        /*02dc*/ 	.word	0x00000c30
        /*02e0*/ 	.word	0x000000ff
        /*02e4*/ 	.word	0x000000e8
        /*02e8*/ 	.short	0x0100
        /*02ea*/ 	.byte	0x04
	.zero		1


	//   ....[30]....
        /*02ec*/ 	.word	0x00000d20
        /*02f0*/ 	.word	0x000000ff
        /*02f4*/ 	.word	0x000000f0
        /*02f8*/ 	.short	0x0100
        /*02fa*/ 	.byte	0x04
	.zero		1


	//   ....[31]....
        /*02fc*/ 	.word	0x00000d30
        /*0300*/ 	.word	0x000000ff
        /*0304*/ 	.word	0x00000100
        /*0308*/ 	.short	0x0100
        /*030a*/ 	.byte	0x04
	.zero		1


	//   ....[32]....
        /*030c*/ 	.word	0x00000d40
        /*0310*/ 	.word	0x000000ff
        /*0314*/ 	.word	0x000000f8
        /*0318*/ 	.short	0x0100
        /*031a*/ 	.byte	0x04
	.zero		1


	//   ....[33]....
        /*031c*/ 	.word	0x00000d50
        /*0320*/ 	.word	0x000000ff
        /*0324*/ 	.word	0x00000108
        /*0328*/ 	.short	0x0100
        /*032a*/ 	.byte	0x04
	.zero		1


	//   ....[34]....
        /*032c*/ 	.word	0x00001950
        /*0330*/ 	.word	0x00000000
        /*0334*/ 	.word	0x00000100
        /*0338*/ 	.short	0x010a
        /*033a*/ 	.byte	0xff
	.zero		1


	//   ....[35]....
        /*033c*/ 	.word	0x00001970
        /*0340*/ 	.word	0x00000000
        /*0344*/ 	.word	0x000000f0
        /*0348*/ 	.short	0x0101
        /*034a*/ 	.byte	0xff
	.zero		1


	//   ....[36]....
        /*034c*/ 	.word	0x00001a30
        /*0350*/ 	.word	0x000000ff
        /*0354*/ 	.word	0x00000020
        /*0358*/ 	.short	0x010a
        /*035a*/ 	.byte	0x04
	.zero		1


	//   ....[37]....
        /*035c*/ 	.word	0x00001ab0
        /*0360*/ 	.word	0x000000ff
        /*0364*/ 	.word	0x00000020
        /*0368*/ 	.short	0x010a
        /*036a*/ 	.byte	0x21
	.zero		1


	//   ....[38]....
        /*036c*/ 	.word	0x00001c40
        /*0370*/ 	.word	0x000000ff
        /*0374*/ 	.word	0x00000020
        /*0378*/ 	.short	0x010a
        /*037a*/ 	.byte	0x08
	.zero		1


	//   ....[39]....
        /*037c*/ 	.word	0x00001d70
        /*0380*/ 	.word	0x000000ff
        /*0384*/ 	.word	0x00000088
        /*0388*/ 	.short	0x0101
        /*038a*/ 	.byte	0x07
	.zero		1


	//   ....[40]....
        /*038c*/ 	.word	0x00001d90
        /*0390*/ 	.word	0x000000ff
        /*0394*/ 	.word	0x00000020
        /*0398*/ 	.short	0x010a
        /*039a*/ 	.byte	0x04
	.zero		1


	//   ....[41]....
        /*039c*/ 	.word	0x00001e10
        /*03a0*/ 	.word	0x000000ff
        /*03a4*/ 	.word	0x00000020
        /*03a8*/ 	.short	0x010a
        /*03aa*/ 	.byte	0x11
	.zero		1


	//   ....[42]....
        /*03ac*/ 	.word	0x00001fa0
        /*03b0*/ 	.word	0x000000ff
        /*03b4*/ 	.word	0x00000020
        /*03b8*/ 	.short	0x010a
        /*03ba*/ 	.byte	0x06
	.zero		1


	//   ....[43]....
        /*03bc*/ 	.word	0x000020e0
        /*03c0*/ 	.word	0x00000003
        /*03c4*/ 	.word	0x00000090
        /*03c8*/ 	.short	0x010a
        /*03ca*/ 	.byte	0xff
	.zero		1


	//   ....[44]....
        /*03cc*/ 	.word	0x00002230
        /*03d0*/ 	.word	0x00000000
        /*03d4*/ 	.word	0x00000000
        /*03d8*/ 	.short	0x0101
        /*03da*/ 	.byte	0xff
	.zero		1


	//   ....[45]....
        /*03dc*/ 	.word	0x000027f0
        /*03e0*/ 	.word	0x000000ff
        /*03e4*/ 	.word	0x00000000
        /*03e8*/ 	.short	0x010a
        /*03ea*/ 	.byte	0x04
	.zero		1


	//   ....[46]....
        /*03ec*/ 	.word	0x00002880
        /*03f0*/ 	.word	0x000000ff
        /*03f4*/ 	.word	0x00000000
        /*03f8*/ 	.short	0x010a
        /*03fa*/ 	.byte	0x05
	.zero		1


	//   ....[47]....
        /*03fc*/ 	.word	0x00002910
        /*0400*/ 	.word	0x000000ff
        /*0404*/ 	.word	0x00000000
        /*0408*/ 	.short	0x010a
        /*040a*/ 	.byte	0x05
	.zero		1


	//   ....[48]....
        /*040c*/ 	.word	0x000029b0
        /*0410*/ 	.word	0x00000000
        /*0414*/ 	.word	0x00000000
        /*0418*/ 	.short	0x010a
        /*041a*/ 	.byte	0xff
	.zero		1


	//   ....[49]....
        /*041c*/ 	.word	0x00002af0
        /*0420*/ 	.word	0x00000002
        /*0424*/ 	.word	0x000000f0
        /*0428*/ 	.short	0x010a
        /*042a*/ 	.byte	0xff
	.zero		1


	//   ....[50]....
        /*042c*/ 	.word	0x00002b50
        /*0430*/ 	.word	0x00000004
        /*0434*/ 	.word	0x00000000
        /*0438*/ 	.short	0x0101
        /*043a*/ 	.byte	0xff
	.zero		1


	//   ....[51]....
        /*043c*/ 	.word	0x00002b70
        /*0440*/ 	.word	0x000000ff
        /*0444*/ 	.word	0x000000a0
        /*0448*/ 	.short	0x010a
        /*044a*/ 	.byte	0x04
	.zero		1


	//   ....[52]....
        /*044c*/ 	.word	0x00002c90
        /*0450*/ 	.word	0x00000002
        /*0454*/ 	.word	0x00000090
        /*0458*/ 	.short	0x010a
        /*045a*/ 	.byte	0xff
	.zero		1


	//   ....[53]....
        /*045c*/ 	.word	0x00002da0
        /*0460*/ 	.word	0x00000002
        /*0464*/ 	.word	0x00000000
        /*0468*/ 	.short	0x0101
        /*046a*/ 	.byte	0xff
	.zero		1


	//   ....[54]....
        /*046c*/ 	.word	0x00002e30
        /*0470*/ 	.word	0x000000ff
        /*0474*/ 	.word	0x000000a0
        /*0478*/ 	.short	0x0106
        /*047a*/ 	.byte	0x04
	.zero		1


	//   ....[55]....
        /*047c*/ 	.word	0x00002e50
        /*0480*/ 	.word	0x000000ff
        /*0484*/ 	.word	0x000000a0
        /*0488*/ 	.short	0x010a
        /*048a*/ 	.byte	0x04
	.zero		1


	//   ....[56]....
        /*048c*/ 	.word	0x00002ee0
        /*0490*/ 	.word	0x000000ff
        /*0494*/ 	.word	0x000000a0
        /*0498*/ 	.short	0x0106
        /*049a*/ 	.byte	0x07
	.zero		1


	//   ....[57]....
        /*049c*/ 	.word	0x00002f20
        /*04a0*/ 	.word	0x00000000
        /*04a4*/ 	.word	0x000000a0
        /*04a8*/ 	.short	0x010a
        /*04aa*/ 	.byte	0xff
	.zero		1


	//   ....[58]....
        /*04ac*/ 	.word	0x00003480
        /*04b0*/ 	.word	0x00000000
        /*04b4*/ 	.word	0x00000090
        /*04b8*/ 	.short	0x010a
        /*04ba*/ 	.byte	0xff
	.zero		1


	//   ....[59]....
        /*04bc*/ 	.word	0x00003580
        /*04c0*/ 	.word	0x00000003
        /*04c4*/ 	.word	0x00000000
        /*04c8*/ 	.short	0x0101
        /*04ca*/ 	.byte	0xff
	.zero		1


	//   ....[60]....
        /*04cc*/ 	.word	0x00003590
        /*04d0*/ 	.word	0x000000ff
        /*04d4*/ 	.word	0x00000000
        /*04d8*/ 	.short	0x010a
        /*04da*/ 	.byte	0x04
	.zero		1


	//   ....[61]....
        /*04dc*/ 	.word	0x00003610
        /*04e0*/ 	.word	0x000000ff
        /*04e4*/ 	.word	0x000000d0
        /*04e8*/ 	.short	0x010a
        /*04ea*/ 	.byte	0x1f
	.zero		1


	//   ....[62]....
        /*04ec*/ 	.word	0x000036f0
        /*04f0*/ 	.word	0x000000ff
        /*04f4*/ 	.word	0x00000000
        /*04f8*/ 	.short	0x010a
        /*04fa*/ 	.byte	0x05
	.zero		1


	//   ....[63]....
        /*04fc*/ 	.word	0x00003830
        /*0500*/ 	.word	0x000000ff
        /*0504*/ 	.word	0x00000000
        /*0508*/ 	.short	0x010a
        /*050a*/ 	.byte	0x04
	.zero		1


	//   ....[64]....
        /*050c*/ 	.word	0x00003ac0
        /*0510*/ 	.word	0x000000ff
        /*0514*/ 	.word	0x00000000
        /*0518*/ 	.short	0x010a
        /*051a*/ 	.byte	0x04
	.zero		1


	//   ....[65]....
        /*051c*/ 	.word	0x00003b50
        /*0520*/ 	.word	0x000000ff
        /*0524*/ 	.word	0x00000000
        /*0528*/ 	.short	0x010a
        /*052a*/ 	.byte	0x05
	.zero		1


	//   ....[66]....
        /*052c*/ 	.word	0x00003be0
        /*0530*/ 	.word	0x000000ff
        /*0534*/ 	.word	0x00000000
        /*0538*/ 	.short	0x010a
        /*053a*/ 	.byte	0x05
	.zero		1


	//   ....[67]....
        /*053c*/ 	.word	0x00003c70
        /*0540*/ 	.word	0x000000ff
        /*0544*/ 	.word	0x00000000
        /*0548*/ 	.short	0x010a
        /*054a*/ 	.byte	0x04
	.zero		1


	//   ....[68]....
        /*054c*/ 	.word	0x00004180
        /*0550*/ 	.word	0x0000000c
        /*0554*/ 	.word	0x00000090
        /*0558*/ 	.short	0x010a
        /*055a*/ 	.byte	0xff
	.zero		1


	//   ....[69]....
        /*055c*/ 	.word	0x000042f0
        /*0560*/ 	.word	0x00000000
        /*0564*/ 	.word	0x00000000
        /*0568*/ 	.short	0x0101
        /*056a*/ 	.byte	0xff
	.zero		1


	//   ....[70]....
        /*056c*/ 	.word	0x00004780
        /*0570*/ 	.word	0x000000ff
        /*0574*/ 	.word	0x00000088
        /*0578*/ 	.short	0x010a
        /*057a*/ 	.byte	0x15
	.zero		1


	//   ....[71]....
        /*057c*/ 	.word	0x00004900
        /*0580*/ 	.word	0x000000ff
        /*0584*/ 	.word	0x00000060
        /*0588*/ 	.short	0x010a
        /*058a*/ 	.byte	0x15
	.zero		1


	//   ....[72]....
        /*058c*/ 	.word	0x00004a70
        /*0590*/ 	.word	0x000000ff
        /*0594*/ 	.word	0x00000040
        /*0598*/ 	.short	0x010b
        /*059a*/ 	.byte	0x15
	.zero		1


	//   ....[73]....
        /*059c*/ 	.word	0x00004a80
        /*05a0*/ 	.word	0x000000ff
        /*05a4*/ 	.word	0x00000000
        /*05a8*/ 	.short	0x0101
        /*05aa*/ 	.byte	0x28
	.zero		1


	//   ....[74]....
        /*05ac*/ 	.word	0x00004a90
        /*05b0*/ 	.word	0x000000ff
        /*05b4*/ 	.word	0x00000068
        /*05b8*/ 	.short	0x010a
        /*05ba*/ 	.byte	0x15
	.zero		1


	//   ....[75]....
        /*05bc*/ 	.word	0x00004be0
        /*05c0*/ 	.word	0x000000ff
        /*05c4*/ 	.word	0x00000048
        /*05c8*/ 	.short	0x010b
        /*05ca*/ 	.byte	0x15
	.zero		1


	//   ....[76]....
        /*05cc*/ 	.word	0x00004bf0
        /*05d0*/ 	.word	0x000000ff
        /*05d4*/ 	.word	0x00000000
        /*05d8*/ 	.short	0x0101
        /*05da*/ 	.byte	0x27
	.zero		1


	//   ....[77]....
        /*05dc*/ 	.word	0x00004c00
        /*05e0*/ 	.word	0x000000ff
        /*05e4*/ 	.word	0x00000070
        /*05e8*/ 	.short	0x010a
        /*05ea*/ 	.byte	0x15
	.zero		1


	//   ....[78]....
        /*05ec*/ 	.word	0x00004d40
        /*05f0*/ 	.word	0x000000ff
        /*05f4*/ 	.word	0x00000050
        /*05f8*/ 	.short	0x010b
        /*05fa*/ 	.byte	0x15
	.zero		1


	//   ....[79]....
        /*05fc*/ 	.word	0x00004d50
        /*0600*/ 	.word	0x000000ff
        /*0604*/ 	.word	0x00000000
        /*0608*/ 	.short	0x0101
        /*060a*/ 	.byte	0x26
	.zero		1


	//   ....[80]....
        /*060c*/ 	.word	0x00004d60
        /*0610*/ 	.word	0x000000ff
        /*0614*/ 	.word	0x00000078
        /*0618*/ 	.short	0x010a
        /*061a*/ 	.byte	0x15
	.zero		1


	//   ....[81]....
        /*061c*/ 	.word	0x00004f60
        /*0620*/ 	.word	0x000000ff
        /*0624*/ 	.word	0x00000058
        /*0628*/ 	.short	0x010b
        /*062a*/ 	.byte	0x15
	.zero		1


	//   ....[82]....
        /*062c*/ 	.word	0x00004f70
        /*0630*/ 	.word	0x000000ff
        /*0634*/ 	.word	0x00000000
        /*0638*/ 	.short	0x0101
        /*063a*/ 	.byte	0x25
	.zero		1


	//   ....[83]....
        /*063c*/ 	.word	0x00004fa0
        /*0640*/ 	.word	0x000000ff
        /*0644*/ 	.word	0x00000060
        /*0648*/ 	.short	0x010a
        /*064a*/ 	.byte	0x15
	.zero		1


	//   ....[84]....
        /*064c*/ 	.word	0x00004fc0
        /*0650*/ 	.word	0x000000ff
        /*0654*/ 	.word	0x00000068
        /*0658*/ 	.short	0x010a
        /*065a*/ 	.byte	0x15
	.zero		1


	//   ....[85]....
        /*065c*/ 	.word	0x00004fe0
        /*0660*/ 	.word	0x000000ff
        /*0664*/ 	.word	0x00000070
        /*0668*/ 	.short	0x010a
        /*066a*/ 	.byte	0x15
	.zero		1


	//   ....[86]....
        /*066c*/ 	.word	0x00005020
        /*0670*/ 	.word	0x00000000
        /*0674*/ 	.word	0x00000078
        /*0678*/ 	.short	0x010a
        /*067a*/ 	.byte	0xff
	.zero		1


	//   ....[87]....
        /*067c*/ 	.word	0x00005360
        /*0680*/ 	.word	0x00000003
        /*0684*/ 	.word	0x00000090
        /*0688*/ 	.short	0x010a
        /*068a*/ 	.byte	0xff
	.zero		1


	//   ....[88]....
        /*068c*/ 	.word	0x000054e0
        /*0690*/ 	.word	0x00000000
        /*0694*/ 	.word	0x00000000
        /*0698*/ 	.short	0x0101
        /*069a*/ 	.byte	0xff
	.zero		1


	//   ....[89]....
        /*069c*/ 	.word	0x00006080
        /*06a0*/ 	.word	0x000000ff
        /*06a4*/ 	.word	0x00000040
        /*06a8*/ 	.short	0x010a
        /*06aa*/ 	.byte	0x2c
	.zero		1


	//   ....[90]....
        /*06ac*/ 	.word	0x000060f0
        /*06b0*/ 	.word	0x00000062
        /*06b4*/ 	.word	0x000000b0
        /*06b8*/ 	.short	0x010a
        /*06ba*/ 	.byte	0xff
	.zero		1


	//   ....[91]....
        /*06bc*/ 	.word	0x00006210
        /*06c0*/ 	.word	0x000000ff
        /*06c4*/ 	.word	0x00000040
        /*06c8*/ 	.short	0x010a
        /*06ca*/ 	.byte	0x2c
	.zero		1


	//   ....[92]....
        /*06cc*/ 	.word	0x00006310
        /*06d0*/ 	.word	0x00000062
        /*06d4*/ 	.word	0x000000b0
        /*06d8*/ 	.short	0x010a
        /*06da*/ 	.byte	0xff
	.zero		1


	//   ....[93]....
        /*06dc*/ 	.word	0x00006e10
        /*06e0*/ 	.word	0x00000000
        /*06e4*/ 	.word	0x00000000
        /*06e8*/ 	.short	0x0101
        /*06ea*/ 	.byte	0xff
	.zero		1


	//   ....[94]....
        /*06ec*/ 	.word	0x00006e20
        /*06f0*/ 	.word	0x00000003
        /*06f4*/ 	.word	0x00000040
        /*06f8*/ 	.short	0x010a
        /*06fa*/ 	.byte	0xff
	.zero		1


	//   ....[95]....
        /*06fc*/ 	.word	0x00006ef0
        /*0700*/ 	.word	0x00000003
        /*0704*/ 	.word	0x00000040
        /*0708*/ 	.short	0x010a
        /*070a*/ 	.byte	0xff
	.zero		1


	//   ....[96]....
        /*070c*/ 	.word	0x00007a80
        /*0710*/ 	.word	0x00000066
        /*0714*/ 	.word	0x00000000
        /*0718*/ 	.short	0x0101
        /*071a*/ 	.byte	0xff
	.zero		1


	//   ....[97]....
        /*071c*/ 	.word	0x00007aa0
        /*0720*/ 	.word	0x0000003f
        /*0724*/ 	.word	0x00000040
        /*0728*/ 	.short	0x010a
        /*072a*/ 	.byte	0xff
	.zero		1


	//   ....[98]....
        /*072c*/ 	.word	0x00007b60
        /*0730*/ 	.word	0x0000003f
        /*0734*/ 	.word	0x00000040
        /*0738*/ 	.short	0x010a
        /*073a*/ 	.byte	0xff
	.zero		1


	//   ....[99]....
        /*073c*/ 	.word	0x000086e0
        /*0740*/ 	.word	0x00000066
        /*0744*/ 	.word	0x00000000
        /*0748*/ 	.short	0x0101
        /*074a*/ 	.byte	0xff
	.zero		1


	//   ....[100]....
        /*074c*/ 	.word	0x00008700
        /*0750*/ 	.word	0x0000006c
        /*0754*/ 	.word	0x00000040
        /*0758*/ 	.short	0x010a
        /*075a*/ 	.byte	0xff
	.zero		1


	//   ....[101]....
        /*075c*/ 	.word	0x000087c0
        /*0760*/ 	.word	0x0000006c
        /*0764*/ 	.word	0x00000040
        /*0768*/ 	.short	0x010a
        /*076a*/ 	.byte	0xff
	.zero		1


	//   ....[102]....
        /*076c*/ 	.word	0x00008c00
        /*0770*/ 	.word	0x000000ff
        /*0774*/ 	.word	0x00000000
        /*0778*/ 	.short	0x0101
        /*077a*/ 	.byte	0x04
	.zero		1


	//   ....[103]....
        /*077c*/ 	.word	0x000093b0
        /*0780*/ 	.word	0x00000002
        /*0784*/ 	.word	0x00000000
        /*0788*/ 	.short	0x0101
        /*078a*/ 	.byte	0xff
	.zero		1


	//   ....[104]....
        /*078c*/ 	.word	0x00009660
        /*0790*/ 	.word	0x000000ff
        /*0794*/ 	.word	0x00000000
        /*0798*/ 	.short	0x0101
        /*079a*/ 	.byte	0x04
	.zero		1


	//   ....[105]....
        /*079c*/ 	.word	0x00009680
        /*07a0*/ 	.word	0x00000000
        /*07a4*/ 	.word	0x00000100
        /*07a8*/ 	.short	0x010a
        /*07aa*/ 	.byte	0xff
	.zero		1


	//   ....[106]....
        /*07ac*/ 	.word	0x000096e0
        /*07b0*/ 	.word	0x00000000
        /*07b4*/ 	.word	0x00000020
        /*07b8*/ 	.short	0x010a
        /*07ba*/ 	.byte	0xff
	.zero		1


	//   ....[107]....
        /*07bc*/ 	.word	0x00009740
        /*07c0*/ 	.word	0x00000000
        /*07c4*/ 	.word	0x00000020
        /*07c8*/ 	.short	0x010a
        /*07ca*/ 	.byte	0xff
	.zero		1


	//   ....[108]....
        /*07cc*/ 	.word	0x00009790
        /*07d0*/ 	.word	0x00000003
        /*07d4*/ 	.word	0x00000090
        /*07d8*/ 	.short	0x010a
        /*07da*/ 	.byte	0xff
	.zero		1


	//   ....[109]....
        /*07dc*/ 	.word	0x000097f0
        /*07e0*/ 	.word	0x00000000
        /*07e4*/ 	.word	0x00000000
        /*07e8*/ 	.short	0x010a
        /*07ea*/ 	.byte	0xff
	.zero		1


	//   ....[110]....
        /*07ec*/ 	.word	0x00009850
        /*07f0*/ 	.word	0x00000000
        /*07f4*/ 	.word	0x00000000
        /*07f8*/ 	.short	0x010a
        /*07fa*/ 	.byte	0xff
	.zero		1


	//   ....[111]....
        /*07fc*/ 	.word	0x000098b0
        /*0800*/ 	.word	0x00000000
        /*0804*/ 	.word	0x00000000
        /*0808*/ 	.short	0x010a
        /*080a*/ 	.byte	0xff
	.zero		1


	//   ....[112]....
        /*080c*/ 	.word	0x00009900
        /*0810*/ 	.word	0x00000002
        /*0814*/ 	.word	0x000000f0
        /*0818*/ 	.short	0x010a
        /*081a*/ 	.byte	0xff
	.zero		1


	//   ....[113]....
        /*081c*/ 	.word	0x00009960
        /*0820*/ 	.word	0x00000002
        /*0824*/ 	.word	0x000000a0
        /*0828*/ 	.short	0x010a
        /*082a*/ 	.byte	0xff
	.zero		1


	//   ....[114]....
        /*082c*/ 	.word	0x000099b0
        /*0830*/ 	.word	0x00000002
        /*0834*/ 	.word	0x00000090
        /*0838*/ 	.short	0x010a
        /*083a*/ 	.byte	0xff
	.zero		1


	//   ....[115]....
        /*083c*/ 	.word	0x00009a10
        /*0840*/ 	.word	0x00000000
        /*0844*/ 	.word	0x000000a0
        /*0848*/ 	.short	0x010a
        /*084a*/ 	.byte	0xff
	.zero		1


	//   ....[116]....
        /*084c*/ 	.word	0x00009a60
        /*0850*/ 	.word	0x00000000
        /*0854*/ 	.word	0x00000090
        /*0858*/ 	.short	0x010a
        /*085a*/ 	.byte	0xff
	.zero		1


	//   ....[117]....
        /*085c*/ 	.word	0x00009ac0
        /*0860*/ 	.word	0x00000003
        /*0864*/ 	.word	0x000000d0
        /*0868*/ 	.short	0x010a
        /*086a*/ 	.byte	0xff
	.zero		1


	//   ....[118]....
        /*086c*/ 	.word	0x00009b20
        /*0870*/ 	.word	0x00000000
        /*0874*/ 	.word	0x00000000
        /*0878*/ 	.short	0x010a
        /*087a*/ 	.byte	0xff
	.zero		1


	//   ....[119]....
        /*087c*/ 	.word	0x00009b80
        /*0880*/ 	.word	0x00000000
        /*0884*/ 	.word	0x00000000
        /*0888*/ 	.short	0x010a
        /*088a*/ 	.byte	0xff
	.zero		1


	//   ....[120]....
        /*088c*/ 	.word	0x00009be0
        /*0890*/ 	.word	0x00000000
        /*0894*/ 	.word	0x00000000
        /*0898*/ 	.short	0x010a
        /*089a*/ 	.byte	0xff
	.zero		1


	//   ....[121]....
        /*089c*/ 	.word	0x00009c40
        /*08a0*/ 	.word	0x00000000
        /*08a4*/ 	.word	0x00000000
        /*08a8*/ 	.short	0x010a
        /*08aa*/ 	.byte	0xff
	.zero		1


	//   ....[122]....
        /*08ac*/ 	.word	0x00009ca0
        /*08b0*/ 	.word	0x00000000
        /*08b4*/ 	.word	0x00000000
        /*08b8*/ 	.short	0x010a
        /*08ba*/ 	.byte	0xff
	.zero		1


	//   ....[123]....
        /*08bc*/ 	.word	0x00009cf0
        /*08c0*/ 	.word	0x0000000c
        /*08c4*/ 	.word	0x00000090
        /*08c8*/ 	.short	0x010a
        /*08ca*/ 	.byte	0xff
	.zero		1


	//   ....[124]....
        /*08cc*/ 	.word	0x00009d50
        /*08d0*/ 	.word	0x00000000
        /*08d4*/ 	.word	0x00000088
        /*08d8*/ 	.short	0x010a
        /*08da*/ 	.byte	0xff
	.zero		1


	//   ....[125]....
        /*08dc*/ 	.word	0x00009db0
        /*08e0*/ 	.word	0x00000000
        /*08e4*/ 	.word	0x00000060
        /*08e8*/ 	.short	0x010a
        /*08ea*/ 	.byte	0xff
	.zero		1


	//   ....[126]....
        /*08ec*/ 	.word	0x00009e10
        /*08f0*/ 	.word	0x00000000
        /*08f4*/ 	.word	0x00000068
        /*08f8*/ 	.short	0x010a
        /*08fa*/ 	.byte	0xff
	.zero		1


	//   ....[127]....
        /*08fc*/ 	.word	0x00009e70
        /*0900*/ 	.word	0x00000000
        /*0904*/ 	.word	0x00000070
        /*0908*/ 	.short	0x010a
        /*090a*/ 	.byte	0xff
	.zero		1


	//   ....[128]....
        /*090c*/ 	.word	0x00009ed0
        /*0910*/ 	.word	0x00000000
        /*0914*/ 	.word	0x00000078
        /*0918*/ 	.short	0x010a
        /*091a*/ 	.byte	0xff
	.zero		1


	//   ....[129]....
        /*091c*/ 	.word	0x00009f30
        /*0920*/ 	.word	0x00000000
        /*0924*/ 	.word	0x00000060
        /*0928*/ 	.short	0x010a
        /*092a*/ 	.byte	0xff
	.zero		1


	//   ....[130]....
        /*092c*/ 	.word	0x00009f90
        /*0930*/ 	.word	0x00000000
        /*0934*/ 	.word	0x00000068
        /*0938*/ 	.short	0x010a
        /*093a*/ 	.byte	0xff
	.zero		1


	//   ....[131]....
        /*093c*/ 	.word	0x00009ff0
        /*0940*/ 	.word	0x00000000
        /*0944*/ 	.word	0x00000070
        /*0948*/ 	.short	0x010a
        /*094a*/ 	.byte	0xff
	.zero		1


	//   ....[132]....
        /*094c*/ 	.word	0x0000a040
        /*0950*/ 	.word	0x00000003
        /*0954*/ 	.word	0x00000090
        /*0958*/ 	.short	0x010a
        /*095a*/ 	.byte	0xff
	.zero		1


	//   ....[133]....
        /*095c*/ 	.word	0x0000a0a0
        /*0960*/ 	.word	0x00000000
        /*0964*/ 	.word	0x00000040
        /*0968*/ 	.short	0x010a
        /*096a*/ 	.byte	0xff
	.zero		1


	//   ....[134]....
        /*096c*/ 	.word	0x0000a0f0
        /*0970*/ 	.word	0x00000062
        /*0974*/ 	.word	0x000000b0
        /*0978*/ 	.short	0x010a
        /*097a*/ 	.byte	0xff
	.zero		1


	//   ....[135]....
        /*097c*/ 	.word	0x0000a140
        /*0980*/ 	.word	0x00000003
        /*0984*/ 	.word	0x00000040
        /*0988*/ 	.short	0x010a
        /*098a*/ 	.byte	0xff
	.zero		1


	//   ....[136]....
        /*098c*/ 	.word	0x0000a190
        /*0990*/ 	.word	0x0000003f
        /*0994*/ 	.word	0x00000040
        /*0998*/ 	.short	0x010a
        /*099a*/ 	.byte	0xff
	.zero		1


	//   ....[137]....
        /*099c*/ 	.word	0x0000a1e0
        /*09a0*/ 	.word	0x0000006c
        /*09a4*/ 	.word	0x00000040
        /*09a8*/ 	.short	0x010a
        /*09aa*/ 	.byte	0xff
	.zero		1


	//----- nvinfo : EIATTR_NUM_MBARRIERS
	.align		4
.L_47:
        /*09ac*/ 	.byte	0x03, 0x38
        /*09ae*/ 	.short	0x0022


	//----- nvinfo : EIATTR_EXIT_INSTR_OFFSETS
	.align		4
        /*09b0*/ 	.byte	0x04, 0x1c
        /*09b2*/ 	.short	(.L_49 - .L_48)


	//   ....[0]....
.L_48:
        /*09b4*/ 	.word	0x000029e0


	//   ....[1]....
        /*09b8*/ 	.word	0x00002ef0


	//   ....[2]....
        /*09bc*/ 	.word	0x00002f50


	//   ....[3]....
        /*09c0*/ 	.word	0x00003ed0


	//   ....[4]....
        /*09c4*/ 	.word	0x00005050


	//   ....[5]....
        /*09c8*/ 	.word	0x00005090


	//   ....[6]....
        /*09cc*/ 	.word	0x00009540


	//   ....[7]....
        /*09d0*/ 	.word	0x000095c0


	//   ....[8]....
        /*09d4*/ 	.word	0x000095f0


	//   ....[9]....
        /*09d8*/ 	.word	0x00009670


	//----- nvinfo : EIATTR_MAX_THREADS
	.align		4
.L_49:
        /*09dc*/ 	.byte	0x04, 0x05
        /*09de*/ 	.short	(.L_51 - .L_50)
.L_50:
        /*09e0*/ 	.word	0x00000100
        /*09e4*/ 	.word	0x00000001
        /*09e8*/ 	.word	0x00000001


	//----- nvinfo : EIATTR_CRS_STACK_SIZE
	.align		4
.L_51:
        /*09ec*/ 	.byte	0x04, 0x1e
        /*09ee*/ 	.short	(.L_53 - .L_52)
.L_52:
        /*09f0*/ 	.word	0x00000000


	//----- nvinfo : EIATTR_CBANK_PARAM_SIZE
	.align		4
.L_53:
        /*09f4*/ 	.byte	0x03, 0x19
        /*09f6*/ 	.short	0x0800


	//----- nvinfo : EIATTR_PARAM_CBANK
	.align		4
        /*09f8*/ 	.byte	0x04, 0x0a
        /*09fa*/ 	.short	(.L_55 - .L_54)
	.align		4
.L_54:
        /*09fc*/ 	.word	index@(.nv.constant0._ZN7cutlass13device_kernelINS_4gemm6kernel13GemmUniversalIN4cute5tupleIJiiiiEEENS1_10collective13CollectiveMmaINS1_35MainloopSm100TmaUmmaWarpSpecializedILi4ELi2ELi4ENS5_IJNS4_1CILi1EEENSA_ILi4EEESB_EEEEENS5_IJNSA_ILi64EEENSA_ILi256EEESF_EEENS_10bfloat16_tENS5_IJlSB_lEEESI_SJ_NS4_8TiledMMAINS4_8MMA_AtomIJNS4_20SM100_MMA_F16BF16_SSISI_SI_fLi64ELi256ELNS4_4UMMA5MajorE0ELSO_0ELNSN_7ScaleInE0ELSP_0EEEEEENS4_6LayoutINS5_IJSB_SB_SB_EEENS5_IJNSA_ILi0EEESU_SU_EEEEENS5_IJNS4_10UnderscoreESX_SX_EEEEENS4_23SM90_TMA_LOAD_MULTICASTENS4_14ComposedLayoutINS4_7SwizzleILi3ELi4ELi3EEENS4_18smem_ptr_flag_bitsILi16EEENSS_INS5_IJNSA_ILi8EEESF_EEENS5_IJSF_SB_EEEEEEEvNS4_8identityENS4_13SM90_TMA_LOADES1A_vS1B_EENS_8epilogue10collective18CollectiveEpilogueINS1E_23Sm100TmaWarpSpecializedILi4ELi2ELi32ELb1ELb0EEEJSH_NS5_IJNSS_ISF_SB_EES1J_EEESI_SJ_SI_SJ_NS1E_6fusion15FusionCallbacksIS1I_NS1L_17LinearCombinationISI_fSI_fLNS_15FloatRoundStyleE2EEESH_S1K_JEEENS4_5SM1004TMEM4LOAD26SM100_TMEM_LOAD_16dp256b8xES1C_S1A_NS4_17SM75_U32x4_LDSM_NENS4_14SM90_TMA_STOREES1A_NS4_17SM90_U32x4_STSM_NENS4_39AutoVectorizingCopyWithAssumedAlignmentILi128EEEEEEvvEEEEvNT_6ParamsE)
        /*0a00*/ 	.short	0x0380
        /*0a02*/ 	.short	0x0800


	//----- nvinfo : EIATTR_SW_WAR
	.align		4
.L_55:
        /*0a04*/ 	.byte	0x04, 0x36
        /*0a06*/ 	.short	(.L_57 - .L_56)
.L_56:
        /*0a08*/ 	.word	0x00000008
.L_57:


//--------------------- .nv.callgraph             --------------------------
	.section	.nv.callgraph,"",@"SHT_CUDA_CALLGRAPH"
	.align	4
	.sectionentsize	8
	.align		4
        /*0000*/ 	.word	0x00000000
	.align		4
        /*0004*/ 	.word	0xffffffff
	.align		4
        /*0008*/ 	.word	index@(_ZN7cutlass13device_kernelINS_4gemm6kernel13GemmUniversalIN4cute5tupleIJiiiiEEENS1_10collective13CollectiveMmaINS1_35MainloopSm100TmaUmmaWarpSpecializedILi4ELi2ELi4ENS5_IJNS4_1CILi1EEENSA_ILi4EEESB_EEEEENS5_IJNSA_ILi64EEENSA_ILi256EEESF_EEENS_10bfloat16_tENS5_IJlSB_lEEESI_SJ_NS4_8TiledMMAINS4_8MMA_AtomIJNS4_20SM100_MMA_F16BF16_SSISI_SI_fLi64ELi256ELNS4_4UMMA5MajorE0ELSO_0ELNSN_7ScaleInE0ELSP_0EEEEEENS4_6LayoutINS5_IJSB_SB_SB_EEENS5_IJNSA_ILi0EEESU_SU_EEEEENS5_IJNS4_10UnderscoreESX_SX_EEEEENS4_23SM90_TMA_LOAD_MULTICASTENS4_14ComposedLayoutINS4_7SwizzleILi3ELi4ELi3EEENS4_18smem_ptr_flag_bitsILi16EEENSS_INS5_IJNSA_ILi8EEESF_EEENS5_IJSF_SB_EEEEEEEvNS4_8identityENS4_13SM90_TMA_LOADES1A_vS1B_EENS_8epilogue10collective18CollectiveEpilogueINS1E_23Sm100TmaWarpSpecializedILi4ELi2ELi32ELb1ELb0EEEJSH_NS5_IJNSS_ISF_SB_EES1J_EEESI_SJ_SI_SJ_NS1E_6fusion15FusionCallbacksIS1I_NS1L_17LinearCombinationISI_fSI_fLNS_15FloatRoundStyleE2EEESH_S1K_JEEENS4_5SM1004TMEM4LOAD26SM100_TMEM_LOAD_16dp256b8xES1C_S1A_NS4_17SM75_U32x4_LDSM_NENS4_14SM90_TMA_STOREES1A_NS4_17SM90_U32x4_STSM_NENS4_39AutoVectorizingCopyWithAssumedAlignmentILi128EEEEEEvvEEEEvNT_6ParamsE)
	.align		4
        /*000c*/ 	.word	index@(__assertfail)
	.align		4
        /*0010*/ 	.word	0x00000000
	.align		4
        /*0014*/ 	.word	0xfffffffe
	.align		4
        /*0018*/ 	.word	0x00000000
	.align		4
        /*001c*/ 	.word	0xfffffffd
	.align		4
        /*0020*/ 	.word	0x00000000
	.align		4
        /*0024*/ 	.word	0xfffffffc


//--------------------- .nv.constant4             --------------------------
	.section	.nv.constant4,"a",@progbits
	.align	8
	.align		8
.nv.constant4:
        /*0000*/ 	.dword	__assertfail
	.align		8
        /*0008*/ 	.dword	__unnamed_1
	.align		8
        /*0010*/ 	.dword	__unnamed_2
	.align		8
        /*0018*/ 	.dword	_ZN40_INTERNAL_c4ae70dd_4_k_cu_7b3e9b64_225924cuda3std3__45__cpo5beginE
	.align		8
        /*0020*/ 	.dword	_ZN40_INTERNAL_c4ae70dd_4_k_cu_7b3e9b64_225924cuda3std3__45__cpo3endE
	.align		8
        /*0028*/ 	.dword	_ZN40_INTERNAL_c4ae70dd_4_k_cu_7b3e9b64_225924cuda3std3__45__cpo6cbeginE
	.align		8
        /*0030*/ 	.dword	_ZN40_INTERNAL_c4ae70dd_4_k_cu_7b3e9b64_225924cuda3std3__45__cpo4cendE
	.align		8
        /*0038*/ 	.dword	_ZN40_INTERNAL_c4ae70dd_4_k_cu_7b3e9b64_225924cuda3std3__442_GLOBAL__N__c4ae70dd_4_k_cu_7b3e9b64_225926ignoreE
	.align		8
        /*0040*/ 	.dword	_ZN40_INTERNAL_c4ae70dd_4_k_cu_7b3e9b64_225924cuda3std3__419piecewise_constructE
	.align		8
        /*0048*/ 	.dword	_ZN40_INTERNAL_c4ae70dd_4_k_cu_7b3e9b64_225924cuda3std3__48in_placeE
	.align		8
        /*0050*/ 	.dword	_ZN40_INTERNAL_c4ae70dd_4_k_cu_7b3e9b64_225924cuda3std6ranges3__45__cpo4swapE
	.align		8
        /*0058*/ 	.dword	_ZN40_INTERNAL_c4ae70dd_4_k_cu_7b3e9b64_225924cuda3std6ranges3__45__cpo9iter_moveE
	.align		8
        /*0060*/ 	.dword	_ZN40_INTERNAL_c4ae70dd_4_k_cu_7b3e9b64_225924cute7productE
	.align		8
        /*0068*/ 	.dword	_ZN40_INTERNAL_c4ae70dd_4_k_cu_7b3e9b64_225924cute1_E
	.align		8
        /*0070*/ 	.dword	$str$25
	.align		8
        /*0078*/ 	.dword	$str$26
	.align		8
        /*0080*/ 	.dword	$str$27
	.align		8
        /*0088*/ 	.dword	$str$28


//--------------------- .text._ZN7cutlass13device_kernelINS_4gemm6kernel13GemmUniversalIN4cute5tupleIJiiiiEEENS1_10collective13CollectiveMmaINS1_35MainloopSm100TmaUmmaWarpSpecializedILi4ELi2ELi4ENS5_IJNS4_1CILi1EEENSA_ILi4EEESB_EEEEENS5_IJNSA_ILi64EEENSA_ILi256EEESF_EEENS_10bfloat16_tENS5_IJlSB_lEEESI_SJ_NS4_8TiledMMAINS4_8MMA_AtomIJNS4_20SM100_MMA_F16BF16_SSISI_SI_fLi64ELi256ELNS4_4UMMA5MajorE0ELSO_0ELNSN_7ScaleInE0ELSP_0EEEEEENS4_6LayoutINS5_IJSB_SB_SB_EEENS5_IJNSA_ILi0EEESU_SU_EEEEENS5_IJNS4_10UnderscoreESX_SX_EEEEENS4_23SM90_TMA_LOAD_MULTICASTENS4_14ComposedLayoutINS4_7SwizzleILi3ELi4ELi3EEENS4_18smem_ptr_flag_bitsILi16EEENSS_INS5_IJNSA_ILi8EEESF_EEENS5_IJSF_SB_EEEEEEEvNS4_8identityENS4_13SM90_TMA_LOADES1A_vS1B_EENS_8epilogue10collective18CollectiveEpilogueINS1E_23Sm100TmaWarpSpecializedILi4ELi2ELi32ELb1ELb0EEEJSH_NS5_IJNSS_ISF_SB_EES1J_EEESI_SJ_SI_SJ_NS1E_6fusion15FusionCallbacksIS1I_NS1L_17LinearCombinationISI_fSI_fLNS_15FloatRoundStyleE2EEESH_S1K_JEEENS4_5SM1004TMEM4LOAD26SM100_TMEM_LOAD_16dp256b8xES1C_S1A_NS4_17SM75_U32x4_LDSM_NENS4_14SM90_TMA_STOREES1A_NS4_17SM90_U32x4_STSM_NENS4_39AutoVectorizingCopyWithAssumedAlignmentILi128EEEEEEvvEEEEvNT_6ParamsE --------------------------
	.section	.text._ZN7cutlass13device_kernelINS_4gemm6kernel13GemmUniversalIN4cute5tupleIJiiiiEEENS1_10collective13CollectiveMmaINS1_35MainloopSm100TmaUmmaWarpSpecializedILi4ELi2ELi4ENS5_IJNS4_1CILi1EEENSA_ILi4EEESB_EEEEENS5_IJNSA_ILi64EEENSA_ILi256EEESF_EEENS_10bfloat16_tENS5_IJlSB_lEEESI_SJ_NS4_8TiledMMAINS4_8MMA_AtomIJNS4_20SM100_MMA_F16BF16_SSISI_SI_fLi64ELi256ELNS4_4UMMA5MajorE0ELSO_0ELNSN_7ScaleInE0ELSP_0EEEEEENS4_6LayoutINS5_IJSB_SB_SB_EEENS5_IJNSA_ILi0EEESU_SU_EEEEENS5_IJNS4_10UnderscoreESX_SX_EEEEENS4_23SM90_TMA_LOAD_MULTICASTENS4_14ComposedLayoutINS4_7SwizzleILi3ELi4ELi3EEENS4_18smem_ptr_flag_bitsILi16EEENSS_INS5_IJNSA_ILi8EEESF_EEENS5_IJSF_SB_EEEEEEEvNS4_8identityENS4_13SM90_TMA_LOADES1A_vS1B_EENS_8epilogue10collective18CollectiveEpilogueINS1E_23Sm100TmaWarpSpecializedILi4ELi2ELi32ELb1ELb0EEEJSH_NS5_IJNSS_ISF_SB_EES1J_EEESI_SJ_SI_SJ_NS1E_6fusion15FusionCallbacksIS1I_NS1L_17LinearCombinationISI_fSI_fLNS_15FloatRoundStyleE2EEESH_S1K_JEEENS4_5SM1004TMEM4LOAD26SM100_TMEM_LOAD_16dp256b8xES1C_S1A_NS4_17SM75_U32x4_LDSM_NENS4_14SM90_TMA_STOREES1A_NS4_17SM90_U32x4_STSM_NENS4_39AutoVectorizingCopyWithAssumedAlignmentILi128EEEEEEvvEEEEvNT_6ParamsE,"ax",@progbits
	.align	128
.text._ZN7cutlass13device_kernelINS_4gemm6kernel13GemmUniversalIN4cute5tupleIJiiiiEEENS1_10collective13CollectiveMmaINS1_35MainloopSm100TmaUmmaWarpSpecializedILi4ELi2ELi4ENS5_IJNS4_1CILi1EEENSA_ILi4EEESB_EEEEENS5_IJNSA_ILi64EEENSA_ILi256EEESF_EEENS_10bfloat16_tENS5_IJlSB_lEEESI_SJ_NS4_8TiledMMAINS4_8MMA_AtomIJNS4_20SM100_MMA_F16BF16_SSISI_SI_fLi64ELi256ELNS4_4UMMA5MajorE0ELSO_0ELNSN_7ScaleInE0ELSP_0EEEEEENS4_6LayoutINS5_IJSB_SB_SB_EEENS5_IJNSA_ILi0EEESU_SU_EEEEENS5_IJNS4_10UnderscoreESX_SX_EEEEENS4_23SM90_TMA_LOAD_MULTICASTENS4_14ComposedLayoutINS4_7SwizzleILi3ELi4ELi3EEENS4_18smem_ptr_flag_bitsILi16EEENSS_INS5_IJNSA_ILi8EEESF_EEENS5_IJSF_SB_EEEEEEEvNS4_8identityENS4_13SM90_TMA_LOADES1A_vS1B_EENS_8epilogue10collective18CollectiveEpilogueINS1E_23Sm100TmaWarpSpecializedILi4ELi2ELi32ELb1ELb0EEEJSH_NS5_IJNSS_ISF_SB_EES1J_EEESI_SJ_SI_SJ_NS1E_6fusion15FusionCallbacksIS1I_NS1L_17LinearCombinationISI_fSI_fLNS_15FloatRoundStyleE2EEESH_S1K_JEEENS4_5SM1004TMEM4LOAD26SM100_TMEM_LOAD_16dp256b8xES1C_S1A_NS4_17SM75_U32x4_LDSM_NENS4_14SM90_TMA_STOREES1A_NS4_17SM90_U32x4_STSM_NENS4_39AutoVectorizingCopyWithAssumedAlignmentILi128EEEEEEvvEEEEvNT_6ParamsE:
        .type           _ZN7cutlass13device_kernelINS_4gemm6kernel13GemmUniversalIN4cute5tupleIJiiiiEEENS1_10collective13CollectiveMmaINS1_35MainloopSm100TmaUmmaWarpSpecializedILi4ELi2ELi4ENS5_IJNS4_1CILi1EEENSA_ILi4EEESB_EEEEENS5_IJNSA_ILi64EEENSA_ILi256EEESF_EEENS_10bfloat16_tENS5_IJlSB_lEEESI_SJ_NS4_8TiledMMAINS4_8MMA_AtomIJNS4_20SM100_MMA_F16BF16_SSISI_SI_fLi64ELi256ELNS4_4UMMA5MajorE0ELSO_0ELNSN_7ScaleInE0ELSP_0EEEEEENS4_6LayoutINS5_IJSB_SB_SB_EEENS5_IJNSA_ILi0EEESU_SU_EEEEENS5_IJNS4_10UnderscoreESX_SX_EEEEENS4_23SM90_TMA_LOAD_MULTICASTENS4_14ComposedLayoutINS4_7SwizzleILi3ELi4ELi3EEENS4_18smem_ptr_flag_bitsILi16EEENSS_INS5_IJNSA_ILi8EEESF_EEENS5_IJSF_SB_EEEEEEEvNS4_8identityENS4_13SM90_TMA_LOADES1A_vS1B_EENS_8epilogue10collective18CollectiveEpilogueINS1E_23Sm100TmaWarpSpecializedILi4ELi2ELi32ELb1ELb0EEEJSH_NS5_IJNSS_ISF_SB_EES1J_EEESI_SJ_SI_SJ_NS1E_6fusion15FusionCallbacksIS1I_NS1L_17LinearCombinationISI_fSI_fLNS_15FloatRoundStyleE2EEESH_S1K_JEEENS4_5SM1004TMEM4LOAD26SM100_TMEM_LOAD_16dp256b8xES1C_S1A_NS4_17SM75_U32x4_LDSM_NENS4_14SM90_TMA_STOREES1A_NS4_17SM90_U32x4_STSM_NENS4_39AutoVectorizingCopyWithAssumedAlignmentILi128EEEEEEvvEEEEvNT_6ParamsE,@function
        .size           _ZN7cutlass13device_kernelINS_4gemm6kernel13GemmUniversalIN4cute5tupleIJiiiiEEENS1_10collective13CollectiveMmaINS1_35MainloopSm100TmaUmmaWarpSpecializedILi4ELi2ELi4ENS5_IJNS4_1CILi1EEENSA_ILi4EEESB_EEEEENS5_IJNSA_ILi64EEENSA_ILi256EEESF_EEENS_10bfloat16_tENS5_IJlSB_lEEESI_SJ_NS4_8TiledMMAINS4_8MMA_AtomIJNS4_20SM100_MMA_F16BF16_SSISI_SI_fLi64ELi256ELNS4_4UMMA5MajorE0ELSO_0ELNSN_7ScaleInE0ELSP_0EEEEEENS4_6LayoutINS5_IJSB_SB_SB_EEENS5_IJNSA_ILi0EEESU_SU_EEEEENS5_IJNS4_10UnderscoreESX_SX_EEEEENS4_23SM90_TMA_LOAD_MULTICASTENS4_14ComposedLayoutINS4_7SwizzleILi3ELi4ELi3EEENS4_18smem_ptr_flag_bitsILi16EEENSS_INS5_IJNSA_ILi8EEESF_EEENS5_IJSF_SB_EEEEEEEvNS4_8identityENS4_13SM90_TMA_LOADES1A_vS1B_EENS_8epilogue10collective18CollectiveEpilogueINS1E_23Sm100TmaWarpSpecializedILi4ELi2ELi32ELb1ELb0EEEJSH_NS5_IJNSS_ISF_SB_EES1J_EEESI_SJ_SI_SJ_NS1E_6fusion15FusionCallbacksIS1I_NS1L_17LinearCombinationISI_fSI_fLNS_15FloatRoundStyleE2EEESH_S1K_JEEENS4_5SM1004TMEM4LOAD26SM100_TMEM_LOAD_16dp256b8xES1C_S1A_NS4_17SM75_U32x4_LDSM_NENS4_14SM90_TMA_STOREES1A_NS4_17SM90_U32x4_STSM_NENS4_39AutoVectorizingCopyWithAssumedAlignmentILi128EEEEEEvvEEEEvNT_6ParamsE,(.L_x_183 - _ZN7cutlass13device_kernelINS_4gemm6kernel13GemmUniversalIN4cute5tupleIJiiiiEEENS1_10collective13CollectiveMmaINS1_35MainloopSm100TmaUmmaWarpSpecializedILi4ELi2ELi4ENS5_IJNS4_1CILi1EEENSA_ILi4EEESB_EEEEENS5_IJNSA_ILi64EEENSA_ILi256EEESF_EEENS_10bfloat16_tENS5_IJlSB_lEEESI_SJ_NS4_8TiledMMAINS4_8MMA_AtomIJNS4_20SM100_MMA_F16BF16_SSISI_SI_fLi64ELi256ELNS4_4UMMA5MajorE0ELSO_0ELNSN_7ScaleInE0ELSP_0EEEEEENS4_6LayoutINS5_IJSB_SB_SB_EEENS5_IJNSA_ILi0EEESU_SU_EEEEENS5_IJNS4_10UnderscoreESX_SX_EEEEENS4_23SM90_TMA_LOAD_MULTICASTENS4_14ComposedLayoutINS4_7SwizzleILi3ELi4ELi3EEENS4_18smem_ptr_flag_bitsILi16EEENSS_INS5_IJNSA_ILi8EEESF_EEENS5_IJSF_SB_EEEEEEEvNS4_8identityENS4_13SM90_TMA_LOADES1A_vS1B_EENS_8epilogue10collective18CollectiveEpilogueINS1E_23Sm100TmaWarpSpecializedILi4ELi2ELi32ELb1ELb0EEEJSH_NS5_IJNSS_ISF_SB_EES1J_EEESI_SJ_SI_SJ_NS1E_6fusion15FusionCallbacksIS1I_NS1L_17LinearCombinationISI_fSI_fLNS_15FloatRoundStyleE2EEESH_S1K_JEEENS4_5SM1004TMEM4LOAD26SM100_TMEM_LOAD_16dp256b8xES1C_S1A_NS4_17SM75_U32x4_LDSM_NENS4_14SM90_TMA_STOREES1A_NS4_17SM90_U32x4_STSM_NENS4_39AutoVectorizingCopyWithAssumedAlignmentILi128EEEEEEvvEEEEvNT_6ParamsE)
        .other          _ZN7cutlass13device_kernelINS_4gemm6kernel13GemmUniversalIN4cute5tupleIJiiiiEEENS1_10collective13CollectiveMmaINS1_35MainloopSm100TmaUmmaWarpSpecializedILi4ELi2ELi4ENS5_IJNS4_1CILi1EEENSA_ILi4EEESB_EEEEENS5_IJNSA_ILi64EEENSA_ILi256EEESF_EEENS_10bfloat16_tENS5_IJlSB_lEEESI_SJ_NS4_8TiledMMAINS4_8MMA_AtomIJNS4_20SM100_MMA_F16BF16_SSISI_SI_fLi64ELi256ELNS4_4UMMA5MajorE0ELSO_0ELNSN_7ScaleInE0ELSP_0EEEEEENS4_6LayoutINS5_IJSB_SB_SB_EEENS5_IJNSA_ILi0EEESU_SU_EEEEENS5_IJNS4_10UnderscoreESX_SX_EEEEENS4_23SM90_TMA_LOAD_MULTICASTENS4_14ComposedLayoutINS4_7SwizzleILi3ELi4ELi3EEENS4_18smem_ptr_flag_bitsILi16EEENSS_INS5_IJNSA_ILi8EEESF_EEENS5_IJSF_SB_EEEEEEEvNS4_8identityENS4_13SM90_TMA_LOADES1A_vS1B_EENS_8epilogue10collective18CollectiveEpilogueINS1E_23Sm100TmaWarpSpecializedILi4ELi2ELi32ELb1ELb0EEEJSH_NS5_IJNSS_ISF_SB_EES1J_EEESI_SJ_SI_SJ_NS1E_6fusion15FusionCallbacksIS1I_NS1L_17LinearCombinationISI_fSI_fLNS_15FloatRoundStyleE2EEESH_S1K_JEEENS4_5SM1004TMEM4LOAD26SM100_TMEM_LOAD_16dp256b8xES1C_S1A_NS4_17SM75_U32x4_LDSM_NENS4_14SM90_TMA_STOREES1A_NS4_17SM90_U32x4_STSM_NENS4_39AutoVectorizingCopyWithAssumedAlignmentILi128EEEEEEvvEEEEvNT_6ParamsE,@"STO_CUDA_ENTRY STV_DEFAULT"
_ZN7cutlass13device_kernelINS_4gemm6kernel13GemmUniversalIN4cute5tupleIJiiiiEEENS1_10collective13CollectiveMmaINS1_35MainloopSm100TmaUmmaWarpSpecializedILi4ELi2ELi4ENS5_IJNS4_1CILi1EEENSA_ILi4EEESB_EEEEENS5_IJNSA_ILi64EEENSA_ILi256EEESF_EEENS_10bfloat16_tENS5_IJlSB_lEEESI_SJ_NS4_8TiledMMAINS4_8MMA_AtomIJNS4_20SM100_MMA_F16BF16_SSISI_SI_fLi64ELi256ELNS4_4UMMA5MajorE0ELSO_0ELNSN_7ScaleInE0ELSP_0EEEEEENS4_6LayoutINS5_IJSB_SB_SB_EEENS5_IJNSA_ILi0EEESU_SU_EEEEENS5_IJNS4_10UnderscoreESX_SX_EEEEENS4_23SM90_TMA_LOAD_MULTICASTENS4_14ComposedLayoutINS4_7SwizzleILi3ELi4ELi3EEENS4_18smem_ptr_flag_bitsILi16EEENSS_INS5_IJNSA_ILi8EEESF_EEENS5_IJSF_SB_EEEEEEEvNS4_8identityENS4_13SM90_TMA_LOADES1A_vS1B_EENS_8epilogue10collective18CollectiveEpilogueINS1E_23Sm100TmaWarpSpecializedILi4ELi2ELi32ELb1ELb0EEEJSH_NS5_IJNSS_ISF_SB_EES1J_EEESI_SJ_SI_SJ_NS1E_6fusion15FusionCallbacksIS1I_NS1L_17LinearCombinationISI_fSI_fLNS_15FloatRoundStyleE2EEESH_S1K_JEEENS4_5SM1004TMEM4LOAD26SM100_TMEM_LOAD_16dp256b8xES1C_S1A_NS4_17SM75_U32x4_LDSM_NENS4_14SM90_TMA_STOREES1A_NS4_17SM90_U32x4_STSM_NENS4_39AutoVectorizingCopyWithAssumedAlignmentILi128EEEEEEvvEEEEvNT_6ParamsE:
[----:B------:R-:W1:Y:S01]  /*0000*/  LDC R1, c[0x0][0x37c] ;  /* 0x0000df00ff017b82 */ /* 0x000e620000000800 */
[----:B------:R-:W2:Y:S01]  /*0010*/  S2R R94, SR_TID.X ;  /* 0x00000000005e7919 */ /* 0x000ea20000002100 */
[----:B------:R-:W3:Y:S01]  /*0020*/  LDCU.64 UR8, c[0x0][0x890] ;  /* 0x00011200ff0877ac */ /* 0x000ee20008000a00 */
[----:B------:R-:W-:Y:S02]  /*0030*/  PRMT R81, RZ, 0x7610, R81 ;  /* 0x00007610ff517816 */ /* 0x000fe40000000051 */
[----:B------:R-:W-:Y:S01]  /*0040*/  ELECT P3, URZ, PT ;  /* 0x0000000000ff782f */ /* 0x000fe20003860000 */
[----:B---3--:R-:W-:-:S04]  /*0050*/  UISETP.NE.U32.AND UP0, UPT, UR8, URZ, UPT ;  /* 0x000000ff0800728c */ /* 0x008fc8000bf05070 */
[----:B------:R-:W-:Y:S01]  /*0060*/  UISETP.NE.AND.EX UP0, UPT, UR9, URZ, UPT, UP0 ;  /* 0x000000ff0900728c */ /* 0x000fe2000bf05300 */
[----:B--2---:R-:W-:-:S05]  /*0070*/  SHF.R.U32.HI R82, RZ, 0x5, R94 ;  /* 0x00000005ff527819 */ /* 0x004fca000001165e */
[----:B------:R-:W2:Y:S02]  /*0080*/  SHFL.IDX PT, R0, R82, RZ, 0x1f ;  /* 0x00001fff52007589 */ /* 0x000ea400000e0000 */
[----:B--2---:R-:W-:Y:S01]  /*0090*/  R2UR UR17, R0 ;  /* 0x00000000001172ca */ /* 0x004fe200000e0000 */
[----:B-1----:R-:W-:-:S14]  /*00a0*/  BRA.U UP0, `(.L_x_0) ;  /* 0x0000000100307547 */ /* 0x002fdc000b800000 */
[----:B------:R-:W1:Y:S02]  /*00b0*/  LDCU.64 UR4, c[0x0][0x888] ;  /* 0x00011100ff0477ac */ /* 0x000e640008000a00 */
[----:B-1----:R-:W-:-:S04]  /*00c0*/  UISETP.NE.U32.AND UP0, UPT, UR4, URZ, UPT ;  /* 0x000000ff0400728c */ /* 0x002fc8000bf05070 */
[----:B------:R-:W-:-:S09]  /*00d0*/  UISETP.NE.AND.EX UP0, UPT, UR5, URZ, UPT, UP0 ;  /* 0x000000ff0500728c */ /* 0x000fd2000bf05300 */
[----:B------:R-:W-:Y:S05]  /*00e0*/  BRA.U !UP0, `(.L_x_1) ;  /* 0x0000000108147547 */ /* 0x000fea000b800000 */
[----:B------:R-:W1:Y:S01]  /*00f0*/  LDC.64 R2, c[0x0][0x888] ;  /* 0x00022200ff027b82 */ /* 0x000e620000000a00 */
[----:B------:R-:W1:Y:S02]  /*0100*/  LDCU.64 UR4, c[0x0][0x358] ;  /* 0x00006b00ff0477ac */ /* 0x000e640008000a00 */
[----:B-1----:R1:W5:Y:S01]  /*0110*/  LDG.E R41, desc[UR4][R2.64] ;  /* 0x0000000402297981 */ /* 0x002362000c1e1900 */
[----:B------:R-:W-:Y:S01]  /*0120*/  HFMA2 R81, -RZ, RZ, 0, 5.9604644775390625e-08 ;  /* 0x00000001ff517431 */ /* 0x000fe200000001ff */
[----:B------:R-:W-:Y:S05]  /*0130*/  BRA `(.L_x_0) ;  /* 0x00000000000c7947 */ /* 0x000fea0003800000 */
.L_x_1:
[----:B------:R-:W1:Y:S01]  /*0140*/  LDCU UR4, c[0x0][0x880] ;  /* 0x00011000ff0477ac */ /* 0x000e620008000800 */
[----:B------:R-:W-:Y:S01]  /*0150*/  HFMA2 R81, -RZ, RZ, 0, 5.9604644775390625e-08 ;  /* 0x00000001ff517431 */ /* 0x000fe200000001ff */
[----:B-1----:R-:W-:-:S07]  /*0160*/  MOV R41, UR4 ;  /* 0x0000000400297c02 */ /* 0x002fce0008000f00 */
.L_x_0:
[----:B------:R-:W2:Y:S02]  /*0170*/  LDCU.64 UR4, c[0x0][0x8b0] ;  /* 0x00011600ff0477ac */ /* 0x000ea40008000a00 */
[----:B--2---:R-:W-:-:S04]  /*0180*/  UISETP.NE.U32.AND UP0, UPT, UR4, URZ, UPT ;  /* 0x000000ff0400728c */ /* 0x004fc8000bf05070 */
[----:B------:R-:W-:-:S09]  /*0190*/  UISETP.NE.AND.EX UP0, UPT, UR5, URZ, UPT, UP0 ;  /* 0x000000ff0500728c */ /* 0x000fd2000bf05300 */
[----:B------:R-:W-:Y:S05]  /*01a0*/  BRA.U UP0, `(.L_x_2) ;  /* 0x0000000100287547 */ /* 0x000fea000b800000 */
[----:B------:R-:W2:Y:S02]  /*01b0*/  LDCU.64 UR4, c[0x0][0x8a8] ;  /* 0x00011500ff0477ac */ /* 0x000ea40008000a00 */
[----:B--2---:R-:W-:-:S04]  /*01c0*/  UISETP.NE.U32.AND UP0, UPT, UR4, URZ, UPT ;  /* 0x000000ff0400728c */ /* 0x004fc8000bf05070 */
[----:B------:R-:W-:-:S09]  /*01d0*/  UISETP.NE.AND.EX UP0, UPT, UR5, URZ, UPT, UP0 ;  /* 0x000000ff0500728c */ /* 0x000fd2000bf05300 */
[----:B------:R-:W-:Y:S05]  /*01e0*/  BRA.U !UP0, `(.L_x_3) ;  /* 0x0000000108107547 */ /* 0x000fea000b800000 */
[----:B------:R-:W2:Y:S01]  /*01f0*/  LDC.64 R38, c[0x0][0x8a8] ;  /* 0x00022a00ff267b82 */ /* 0x000ea20000000a00 */
[----:B------:R-:W2:Y:S02]  /*0200*/  LDCU.64 UR4, c[0x0][0x358] ;  /* 0x00006b00ff0477ac */ /* 0x000ea40008000a00 */
[----:B--2---:R2:W5:Y:S01]  /*0210*/  LDG.E R38, desc[UR4][R38.64] ;  /* 0x0000000426267981 */ /* 0x004562000c1e1900 */
[----:B------:R-:W-:Y:S05]  /*0220*/  BRA `(.L_x_2) ;  /* 0x0000000000087947 */ /* 0x000fea0003800000 */
.L_x_3:
[----:B------:R-:W2:Y:S02]  /*0230*/  LDCU UR4, c[0x0][0x8a0] ;  /* 0x00011400ff0477ac */ /* 0x000ea40008000800 */
[----:B--2---:R-:W-:Y:S02]  /*0240*/  MOV R38, UR4 ;  /* 0x0000000400267c02 */ /* 0x004fe40008000f00 */
.L_x_2:
[----:B------:R-:W-:Y:S01]  /*0250*/  IMAD.U32 R0, RZ, RZ, UR17 ;  /* 0x00000011ff007e24 */ /* 0x000fe2000f8e00ff */
[----:B------:R-:W-:Y:S04]  /*0260*/  BSSY.RECONVERGENT B0, `(.L_x_4) ;  /* 0x000000c000007945 */ /* 0x000fe80003800200 */
[C---:B------:R-:W-:Y:S02]  /*0270*/  ISETP.NE.OR P1, PT, R0.reuse, 0x1, !P3 ;  /* 0x000000010000780c */ /* 0x040fe40005f25670 */
[----:B------:R-:W-:-:S11]  /*0280*/  ISETP.NE.OR P0, PT, R0, 0x3, !P3 ;  /* 0x000000030000780c */ /* 0x000fd60005f05670 */
[----:B------:R-:W-:Y:S05]  /*0290*/  @P1 BRA `(.L_x_5) ;  /* 0x0000000000201947 */ /* 0x000fea0003800000 */
[----:B------:R-:W3:Y:S02]  /*02a0*/  LDCU.64 UR4, c[0x0][0x348] ;  /* 0x00006900ff0477ac */ /* 0x000ee40008000a00 */
[----:B---3--:R-:W-:Y:S02]  /*02b0*/  UIADD3 UR6, UP1, UPT, UR4, 0x80, URZ ;  /* 0x0000008004067890 */ /* 0x008fe4000ff3e0ff */
[----:B------:R-:W-:Y:S02]  /*02c0*/  UIADD3 UR4, UP0, UPT, UR4, 0x180, URZ ;  /* 0x0000018004047890 */ /* 0x000fe4000ff1e0ff */
[----:B------:R-:W-:Y:S02]  /*02d0*/  UIADD3.X UR7, UPT, UPT, URZ, UR5, URZ, UP1, !UPT ;  /* 0x00000005ff077290 */ /* 0x000fe40008ffe4ff */
[----:B------:R-:W-:-:S07]  /*02e0*/  UIADD3.X UR5, UPT, UPT, URZ, UR5, URZ, UP0, !UPT ;  /* 0x00000005ff057290 */ /* 0x000fce00087fe4ff */
[----:B------:R3:W-:Y:S02]  /*02f0*/  UTMACCTL.PF [UR6] ;  /* 0x00000000060079b9 */ /* 0x0007e40008040000 */
[----:B------:R3:W-:Y:S02]  /*0300*/  UTMACCTL.PF [UR4] ;  /* 0x00000000040079b9 */ /* 0x0007e40008040000 */
[----:B---3--:R-:W-:Y:S01]  /*0310*/  NOP ;  /* 0x0000000000007918 */ /* 0x008fe20000000000 */
.L_x_5:
[----:B------:R-:W-:Y:S05]  /*0320*/  BSYNC.RECONVERGENT B0 ;  /* 0x0000000000007941 */ /* 0x000fea0003800200 */
.L_x_4:
[----:B------:R-:W-:Y:S04]  /*0330*/  BSSY.RECONVERGENT B0, `(.L_x_6) ;  /* 0x000000a000007945 */ /* 0x000fe80003800200 */
        /* <DEDUP_REMOVED lines=9> */
.L_x_7:
[----:B------:R-:W-:Y:S05]  /*03d0*/  BSYNC.RECONVERGENT B0 ;  /* 0x0000000000007941 */ /* 0x000fea0003800200 */
.L_x_6:
[----:B------:R-:W3:Y:S01]  /*03e0*/  LDCU.64 UR4, c[0x0][0x888] ;  /* 0x00011100ff0477ac */ /* 0x000ee20008000a00 */
[----:B------:R-:W-:Y:S02]  /*03f0*/  UISETP.EQ.U32.AND UP1, UPT, UR8, URZ, UPT ;  /* 0x000000ff0800728c */ /* 0x000fe4000bf22070 */
[----:B------:R-:W-:Y:S02]  /*0400*/  UPLOP3.LUT UP3, UPT, UPT, UPT, UPT, 0x80, 0x8 ;  /* 0x000000000008789c */ /* 0x000fe40003f6f070 */
[----:B---3--:R-:W-:-:S04]  /*0410*/  UISETP.NE.U32.AND UP0, UPT, UR4, URZ, UPT ;  /* 0x000000ff0400728c */ /* 0x008fc8000bf05070 */
[----:B------:R-:W-:-:S04]  /*0420*/  UISETP.NE.AND.EX UP0, UPT, UR5, URZ, UPT, UP0 ;  /* 0x000000ff0500728c */ /* 0x000fc8000bf05300 */
[----:B------:R-:W-:-:S04]  /*0430*/  UISETP.EQ.OR.EX UP2, UPT, UR9, URZ, !UP0, UP1 ;  /* 0x000000ff0900728c */ /* 0x000fc8000c742710 */
[----:B------:R-:W-:-:S06]  /*0440*/  UP2UR UR4, UPR, URZ, 0x4 ;  /* 0x00000004ff047883 */ /* 0x000fcc0008000000 */
[----:B------:R-:W-:Y:S01]  /*0450*/  MOV R85, UR4 ;  /* 0x0000000400557c02 */ /* 0x000fe20008000f00 */
[----:B------:R-:W-:Y:S06]  /*0460*/  BRA.U !UP2, `(.L_x_8) ;  /* 0x000000010a207547 */ /* 0x000fec000b800000 */
[----:B------:R-:W-:Y:S01]  /*0470*/  UISETP.NE.U32.AND UP1, UPT, UR8, URZ, UPT ;  /* 0x000000ff0800728c */ /* 0x000fe2000bf25070 */
[----:B-----5:R-:W-:Y:S01]  /*0480*/  FSETP.NEU.AND P0, PT, R41, RZ, PT ;  /* 0x000000ff2900720b */ /* 0x020fe20003f0d000 */
[----:B------:R-:W-:Y:S02]  /*0490*/  USEL UR4, URZ, 0xffffffff, UP0 ;  /* 0xffffffffff047887 */ /* 0x000fe40008000000 */
[----:B------:R-:W-:-:S10]  /*04a0*/  UISETP.NE.AND.EX UP1, UPT, UR9, URZ, UPT, UP1 ;  /* 0x000000ff0900728c */ /* 0x000fd4000bf25310 */
[----:B------:R-:W-:Y:S01]  /*04b0*/  VOTEU.ANY UP0, P0 ;  /* 0x0000000000ff7886 */ /* 0x000fe20000000100 */
[----:B------:R-:W-:-:S04]  /*04c0*/  @!UP1 USEL UR4, URZ, 0xffffffff, UP0 ;  /* 0xffffffffff049887 */ /* 0x000fc80008000000 */
[----:B------:R-:W-:-:S04]  /*04d0*/  ULOP3.LUT UR4, UR4, 0x1, URZ, 0xc0, !UPT ;  /* 0x0000000104047892 */ /* 0x000fc8000f8ec0ff */
[----:B------:R-:W-:-:S11]  /*04e0*/  UISETP.NE.U32.AND UP3, UPT, UR4, 0x1, UPT ;  /* 0x000000010400788c */ /* 0x000fd6000bf65070 */
.L_x_8:
[----:B-1----:R-:W1:Y:S01]  /*04f0*/  SHFL.IDX PT, R2, R82, RZ, 0x1f ;  /* 0x00001fff52027589 */ /* 0x002e6200000e0000 */
[----:B------:R-:W-:-:S04]  /*0500*/  UISETP.NE.AND UP0, UPT, UR17, 0x2, UPT ;  /* 0x000000021100788c */ /* 0x000fc8000bf05270 */
[----:B------:R-:W-:Y:S01]  /*0510*/  USEL UR48, URZ, 0x1, UP0 ;  /* 0x00000001ff307887 */ /* 0x000fe20008000000 */
[----:B-1----:R-:W-:-:S13]  /*0520*/  ISETP.NE.AND P0, PT, R2, RZ, PT ;  /* 0x000000ff0200720c */ /* 0x002fda0003f05270 */
[----:B------:R-:W-:Y:S05]  /*0530*/  @P0 BRA `(.L_x_9) ;  /* 0x0000000000580947 */ /* 0x000fea0003800000 */
[----:B------:R-:W1:Y:S01]  /*0540*/  S2UR UR4, SR_CgaCtaId ;  /* 0x00000000000479c3 */ /* 0x000e620000008800 */
[----:B------:R-:W-:Y:S01]  /*0550*/  UMOV UR5, 0x400 ;  /* 0x0000040000057882 */ /* 0x000fe20000000000 */
[----:B------:R-:W-:Y:S01]  /*0560*/  UMOV UR8, 0x1 ;  /* 0x0000000100087882 */ /* 0x000fe20000000000 */
[----:B------:R-:W-:Y:S01]  /*0570*/  UMOV UR6, 0x4 ;  /* 0x0000000400067882 */ /* 0x000fe20000000000 */
[----:B------:R-:W-:-:S04]  /*0580*/  UIADD3 UR8, UPT, UPT, -UR8, 0x100000, URZ ;  /* 0x0010000008087890 */ /* 0x000fc8000fffe1ff */
[----:B------:R-:W-:Y:S02]  /*0590*/  USHF.L.U32 UR9, UR8, 0xb, URZ ;  /* 0x0000000b08097899 */ /* 0x000fe400080006ff */
[----:B------:R-:W-:Y:S02]  /*05a0*/  USHF.L.U32 UR8, UR8, 0x1, URZ ;  /* 0x0000000108087899 */ /* 0x000fe400080006ff */
[----:B------:R-:W-:-:S04]  /*05b0*/  UIADD3 UR6, UPT, UPT, -UR6, 0x100000, URZ ;  /* 0x0010000006067890 */ /* 0x000fc8000fffe1ff */
[----:B------:R-:W-:Y:S02]  /*05c0*/  USHF.L.U32 UR7, UR6, 0xb, URZ ;  /* 0x0000000b06077899 */ /* 0x000fe400080006ff */
[----:B------:R-:W-:Y:S01]  /*05d0*/  USHF.L.U32 UR6, UR6, 0x1, URZ ;  /* 0x0000000106067899 */ /* 0x000fe200080006ff */
[----:B------:R-:W-:Y:S01]  /*05e0*/  ELECT P0, URZ, PT ;  /* 0x0000000000ff782f */ /* 0x000fe20003800000 */
[----:B-1----:R-:W-:Y:S01]  /*05f0*/  ULEA UR4, UR4, UR5, 0x18 ;  /* 0x0000000504047291 */ /* 0x002fe2000f8ec0ff */
[----:B------:R-:W1:Y:S11]  /*0600*/  FENCE.VIEW.ASYNC.S ;  /* 0x00000000000073c6 */ /* 0x000e760000000000 */
[----:B-1----:R1:W3:Y:S01]  /*0610*/  SYNCS.EXCH.64 URZ, [UR4], UR8 ;  /* 0x0000000804ff75b2 */ /* 0x0022e20008000100 */
[----:B------:R1:W4:Y:S01]  /*0620*/  SYNCS.EXCH.64 URZ, [UR4+0x20], UR6 ;  /* 0x0000200604ff75b2 */ /* 0x0003220008000100 */
[----:B------:R1:W1:Y:S01]  /*0630*/  SYNCS.EXCH.64 URZ, [UR4+0x8], UR8 ;  /* 0x0000080804ff75b2 */ /* 0x0002620008000100 */
[----:B------:R1:W1:Y:S01]  /*0640*/  SYNCS.EXCH.64 URZ, [UR4+0x28], UR6 ;  /* 0x0000280604ff75b2 */ /* 0x0002620008000100 */
[----:B------:R1:W1:Y:S01]  /*0650*/  SYNCS.EXCH.64 URZ, [UR4+0x10], UR8 ;  /* 0x0000100804ff75b2 */ /* 0x0002620008000100 */
[----:B------:R1:W1:Y:S01]  /*0660*/  SYNCS.EXCH.64 URZ, [UR4+0x30], UR6 ;  /* 0x0000300604ff75b2 */ /* 0x0002620008000100 */
[----:B------:R1:W1:Y:S01]  /*0670*/  SYNCS.EXCH.64 URZ, [UR4+0x18], UR8 ;  /* 0x0000180804ff75b2 */ /* 0x0002620008000100 */
[----:B------:R1:W1:Y:S01]  /*0680*/  SYNCS.EXCH.64 URZ, [UR4+0x38], UR6 ;  /* 0x0000380604ff75b2 */ /* 0x0002620008000100 */
[----:B------:R-:W-:Y:S01]  /*0690*/  NOP ;  /* 0x0000000000007918 */ /* 0x000fe20000000000 */
.L_x_9:
[----:B------:R-:W2:Y:S01]  /*06a0*/  SHFL.IDX PT, R2, R82, RZ, 0x1f ;  /* 0x00001fff52027589 */ /* 0x000ea200000e0000 */
[----:B------:R-:W-:Y:S01]  /*06b0*/  NOP ;  /* 0x0000000000007918 */ /* 0x000fe20000000000 */
[----:B--2---:R-:W-:-:S13]  /*06c0*/  ISETP.NE.AND P0, PT, R2, 0x1, PT ;  /* 0x000000010200780c */ /* 0x004fda0003f05270 */
[----:B------:R-:W-:Y:S05]  /*06d0*/  @P0 BRA `(.L_x_10) ;  /* 0x0000000000580947 */ /* 0x000fea0003800000 */
[----:B-1----:R-:W1:Y:S01]  /*06e0*/  S2UR UR4, SR_CgaCtaId ;  /* 0x00000000000479c3 */ /* 0x002e620000008800 */
        /* <DEDUP_REMOVED lines=12> */
[----:B-1----:R2:W1:Y:S01]  /*07b0*/  SYNCS.EXCH.64 URZ, [UR4+0x40], UR8 ;  /* 0x0000400804ff75b2 */ /* 0x0024620008000100 */
[----:B------:R2:W1:Y:S01]  /*07c0*/  SYNCS.EXCH.64 URZ, [UR4+0x60], UR6 ;  /* 0x0000600604ff75b2 */ /* 0x0004620008000100 */
[----:B------:R2:W1:Y:S01]  /*07d0*/  SYNCS.EXCH.64 URZ, [UR4+0x48], UR8 ;  /* 0x0000480804ff75b2 */ /* 0x0004620008000100 */
[----:B------:R2:W1:Y:S01]  /*07e0*/  SYNCS.EXCH.64 URZ, [UR4+0x68], UR6 ;  /* 0x0000680604ff75b2 */ /* 0x0004620008000100 */
[----:B------:R2:W1:Y:S01]  /*07f0*/  SYNCS.EXCH.64 URZ, [UR4+0x50], UR8 ;  /* 0x0000500804ff75b2 */ /* 0x0004620008000100 */
[----:B------:R2:W1:Y:S01]  /*0800*/  SYNCS.EXCH.64 URZ, [UR4+0x70], UR6 ;  /* 0x0000700604ff75b2 */ /* 0x0004620008000100 */
[----:B------:R2:W1:Y:S01]  /*0810*/  SYNCS.EXCH.64 URZ, [UR4+0x58], UR8 ;  /* 0x0000580804ff75b2 */ /* 0x0004620008000100 */
[----:B------:R2:W1:Y:S02]  /*0820*/  SYNCS.EXCH.64 URZ, [UR4+0x78], UR6 ;  /* 0x0000780604ff75b2 */ /* 0x0004640008000100 */
[----:B--2---:R-:W-:Y:S01]  /*0830*/  NOP ;  /* 0x0000000000007918 */ /* 0x004fe20000000000 */
.L_x_10:
[----:B------:R-:W2:Y:S01]  /*0840*/  SHFL.IDX PT, R2, R82, RZ, 0x1f ;  /* 0x00001fff52027589 */ /* 0x000ea200000e0000 */
[----:B------:R-:W-:Y:S01]  /*0850*/  NOP ;  /* 0x0000000000007918 */ /* 0x000fe20000000000 */
[----:B--2---:R-:W-:-:S13]  /*0860*/  ISETP.NE.AND P0, PT, R2, 0x3, PT ;  /* 0x000000030200780c */ /* 0x004fda0003f05270 */
[----:B------:R-:W-:Y:S05]  /*0870*/  @P0 BRA `(.L_x_11) ;  /* 0x0000000000300947 */ /* 0x000fea0003800000 */
[----:B-1----:R-:W1:Y:S01]  /*0880*/  S2UR UR4, SR_CgaCtaId ;  /* 0x00000000000479c3 */ /* 0x002e620000008800 */
[----:B------:R-:W-:Y:S01]  /*0890*/  UMOV UR6, 0x400 ;  /* 0x0000040000067882 */ /* 0x000fe20000000000 */
[----:B------:R-:W-:Y:S01]  /*08a0*/  UMOV UR5, 0x20 ;  /* 0x0000002000057882 */ /* 0x000fe20000000000 */
[----:B------:R-:W-:Y:S01]  /*08b0*/  ELECT P0, URZ, PT ;  /* 0x0000000000ff782f */ /* 0x000fe20003800000 */
[----:B-1----:R-:W-:Y:S02]  /*08c0*/  ULEA UR6, UR4, UR6, 0x18 ;  /* 0x0000000604067291 */ /* 0x002fe4000f8ec0ff */
[----:B------:R-:W-:-:S04]  /*08d0*/  UIADD3 UR4, UPT, UPT, -UR5, 0x100000, URZ ;  /* 0x0010000005047890 */ /* 0x000fc8000fffe1ff */
[----:B------:R-:W-:Y:S02]  /*08e0*/  USHF.L.U32 UR5, UR4, 0xb, URZ ;  /* 0x0000000b04057899 */ /* 0x000fe400080006ff */
[----:B------:R-:W-:Y:S01]  /*08f0*/  USHF.L.U32 UR4, UR4, 0x1, URZ ;  /* 0x0000000104047899 */ /* 0x000fe200080006ff */
[----:B------:R-:W1:Y:S11]  /*0900*/  FENCE.VIEW.ASYNC.S ;  /* 0x00000000000073c6 */ /* 0x000e760000000000 */
[----:B-1----:R2:W1:Y:S01]  /*0910*/  SYNCS.EXCH.64 URZ, [UR6+0x80], UR4 ;  /* 0x0000800406ff75b2 */ /* 0x0024620008000100 */
[----:B------:R2:W1:Y:S02]  /*0920*/  SYNCS.EXCH.64 URZ, [UR6+0x88], UR4 ;  /* 0x0000880406ff75b2 */ /* 0x0004640008000100 */
[----:B--2---:R-:W-:Y:S01]  /*0930*/  NOP ;  /* 0x0000000000007918 */ /* 0x004fe20000000000 */
.L_x_11:
[----:B------:R-:W2:Y:S01]  /*0940*/  SHFL.IDX PT, R2, R82, RZ, 0x1f ;  /* 0x00001fff52027589 */ /* 0x000ea200000e0000 */
[----:B------:R-:W-:Y:S01]  /*0950*/  NOP ;  /* 0x0000000000007918 */ /* 0x000fe20000000000 */
[----:B--2---:R-:W-:-:S13]  /*0960*/  ISETP.NE.AND P0, PT, R2, 0x4, PT ;  /* 0x000000040200780c */ /* 0x004fda0003f05270 */
[----:B------:R-:W-:Y:S05]  /*0970*/  @P0 BRA `(.L_x_12) ;  /* 0x00000000004c0947 */ /* 0x000fea0003800000 */
[----:B-1----:R-:W1:Y:S01]  /*0980*/  S2UR UR6, SR_CgaCtaId ;  /* 0x00000000000679c3 */ /* 0x002e620000008800 */
[----:B------:R-:W-:Y:S01]  /*0990*/  UMOV UR4, 0x3a0 ;  /* 0x000003a000047882 */ /* 0x000fe20000000000 */
[----:B------:R-:W-:Y:S01]  /*09a0*/  UMOV UR5, 0x400 ;  /* 0x0000040000057882 */ /* 0x000fe20000000000 */
[----:B------:R-:W-:Y:S01]  /*09b0*/  USEL UR4, UR4, 0x320, UP3 ;  /* 0x0000032004047887 */ /* 0x000fe20009800000 */
[----:B------:R-:W-:Y:S01]  /*09c0*/  UMOV UR8, 0x1 ;  /* 0x0000000100087882 */ /* 0x000fe20000000000 */
[----:B------:R-:W-:Y:S01]  /*09d0*/  ELECT P0, URZ, PT ;  /* 0x0000000000ff782f */ /* 0x000fe20003800000 */
[----:B------:R-:W-:-:S04]  /*09e0*/  UIADD3 UR8, UPT, UPT, -UR8, 0x100000, URZ ;  /* 0x0010000008087890 */ /* 0x000fc8000fffe1ff */
[----:B------:R-:W-:Y:S02]  /*09f0*/  USHF.L.U32 UR9, UR8, 0xb, URZ ;  /* 0x0000000b08097899 */ /* 0x000fe400080006ff */
[----:B------:R-:W-:Y:S02]  /*0a00*/  USHF.L.U32 UR8, UR8, 0x1, URZ ;  /* 0x0000000108087899 */ /* 0x000fe400080006ff */
[----:B-1----:R-:W-:Y:S02]  /*0a10*/  ULEA UR6, UR6, UR5, 0x18 ;  /* 0x0000000506067291 */ /* 0x002fe4000f8ec0ff */
[----:B------:R-:W-:-:S04]  /*0a20*/  UIADD3 UR4, UPT, UPT, -UR4, 0x100000, URZ ;  /* 0x0010000004047890 */ /* 0x000fc8000fffe1ff */
[----:B------:R-:W-:Y:S02]  /*0a30*/  USHF.L.U32 UR5, UR4, 0xb, URZ ;  /* 0x0000000b04057899 */ /* 0x000fe400080006ff */
[----:B------:R-:W-:Y:S01]  /*0a40*/  USHF.L.U32 UR4, UR4, 0x1, URZ ;  /* 0x0000000104047899 */ /* 0x000fe200080006ff */
[----:B------:R-:W1:Y:S03]  /*0a50*/  FENCE.VIEW.ASYNC.S ;  /* 0x00000000000073c6 */ /* 0x000e660000000000 */
[----:B-1----:R2:W1:Y:S08]  /*0a60*/  SYNCS.EXCH.64 URZ, [UR6+0x90], UR8 ;  /* 0x0000900806ff75b2 */ /* 0x0024700008000100 */
[----:B------:R2:W1:Y:S01]  /*0a70*/  SYNCS.EXCH.64 URZ, [UR6+0xa0], UR4 ;  /* 0x0000a00406ff75b2 */ /* 0x0004620008000100 */
[----:B------:R2:W1:Y:S01]  /*0a80*/  SYNCS.EXCH.64 URZ, [UR6+0x98], UR8 ;  /* 0x0000980806ff75b2 */ /* 0x0004620008000100 */
[----:B------:R2:W1:Y:S02]  /*0a90*/  SYNCS.EXCH.64 URZ, [UR6+0xa8], UR4 ;  /* 0x0000a80406ff75b2 */ /* 0x0004640008000100 */
[----:B--2---:R-:W-:Y:S01]  /*0aa0*/  NOP ;  /* 0x0000000000007918 */ /* 0x004fe20000000000 */
.L_x_12:
        /* <DEDUP_REMOVED lines=26> */
.L_x_13:
[----:B------:R-:W2:Y:S01]  /*0c50*/  SHFL.IDX PT, R2, R82, RZ, 0x1f ;  /* 0x00001fff52027589 */ /* 0x000ea200000e0000 */
[----:B------:R-:W-:Y:S01]  /*0c60*/  NOP ;  /* 0x0000000000007918 */ /* 0x000fe20000000000 */
[----:B--2---:R-:W-:-:S13]  /*0c70*/  ISETP.NE.AND P0, PT, R2, 0x3, PT ;  /* 0x000000030200780c */ /* 0x004fda0003f05270 */
[----:B------:R-:W-:Y:S05]  /*0c80*/  @P0 BRA `(.L_x_14) ;  /* 0x0000000000380947 */ /* 0x000fea0003800000 */
[----:B------:R-:W2:Y:S01]  /*0c90*/  S2UR UR5, SR_CgaCtaId ;  /* 0x00000000000579c3 */ /* 0x000ea20000008800 */
[----:B-1----:R-:W-:Y:S01]  /*0ca0*/  UMOV UR4, 0x400 ;  /* 0x0000040000047882 */ /* 0x002fe20000000000 */
[----:B------:R-:W-:Y:S01]  /*0cb0*/  UMOV UR6, 0x20 ;  /* 0x0000002000067882 */ /* 0x000fe20000000000 */
[----:B------:R-:W-:Y:S01]  /*0cc0*/  ELECT P0, URZ, PT ;  /* 0x0000000000ff782f */ /* 0x000fe20003800000 */
[----:B------:R-:W-:-:S04]  /*0cd0*/  UIADD3 UR6, UPT, UPT, -UR6, 0x100000, URZ ;  /* 0x0010000006067890 */ /* 0x000fc8000fffe1ff */
[----:B------:R-:W-:Y:S02]  /*0ce0*/  USHF.L.U32 UR7, UR6, 0xb, URZ ;  /* 0x0000000b06077899 */ /* 0x000fe400080006ff */
[----:B------:R-:W-:Y:S02]  /*0cf0*/  USHF.L.U32 UR6, UR6, 0x1, URZ ;  /* 0x0000000106067899 */ /* 0x000fe400080006ff */
[----:B--2---:R-:W-:Y:S01]  /*0d00*/  ULEA UR4, UR5, UR4, 0x18 ;  /* 0x0000000405047291 */ /* 0x004fe2000f8ec0ff */
[----:B------:R-:W1:Y:S11]  /*0d10*/  FENCE.VIEW.ASYNC.S ;  /* 0x00000000000073c6 */ /* 0x000e760000000000 */
[----:B-1----:R2:W1:Y:S01]  /*0d20*/  SYNCS.EXCH.64 URZ, [UR4+0xf0], UR6 ;  /* 0x0000f00604ff75b2 */ /* 0x0024620008000100 */
[----:B------:R2:W1:Y:S01]  /*0d30*/  SYNCS.EXCH.64 URZ, [UR4+0x100], UR6 ;  /* 0x0001000604ff75b2 */ /* 0x0004620008000100 */
[----:B------:R2:W1:Y:S01]  /*0d40*/  SYNCS.EXCH.64 URZ, [UR4+0xf8], UR6 ;  /* 0x0000f80604ff75b2 */ /* 0x0004620008000100 */
[----:B------:R2:W1:Y:S02]  /*0d50*/  SYNCS.EXCH.64 URZ, [UR4+0x108], UR6 ;  /* 0x0001080604ff75b2 */ /* 0x0004640008000100 */
[----:B--2---:R-:W-:Y:S01]  /*0d60*/  NOP ;  /* 0x0000000000007918 */ /* 0x004fe20000000000 */
.L_x_14:
[----:B-1----:R-:W1:Y:S01]  /*0d70*/  LDCU UR4, c[0x0][0x36c] ;  /* 0x00006d80ff0477ac */ /* 0x002e620008000800 */
[----:B------:R-:W-:Y:S01]  /*0d80*/  ISETP.NE.OR P3, PT, R0, 0x2, !P3 ;  /* 0x000000020000780c */ /* 0x000fe20005f65670 */
[----:B------:R-:W-:Y:S01]  /*0d90*/  NOP ;  /* 0x0000000000007918 */ /* 0x000fe20000000000 */
[----:B------:R-:W-:Y:S01]  /*0da0*/  LOP3.LUT R0, R94, 0x1f, RZ, 0xc0, !PT ;  /* 0x0000001f5e007812 */ /* 0x000fe200078ec0ff */
[----:B------:R-:W-:Y:S02]  /*0db0*/  UISETP.NE.AND UP4, UPT, UR17, URZ, UPT ;  /* 0x000000ff1100728c */ /* 0x000fe4000bf85270 */
[----:B-1----:R-:W-:-:S09]  /*0dc0*/  UISETP.EQ.U32.AND UP5, UPT, UR4, 0x1, UPT ;  /* 0x000000010400788c */ /* 0x002fd2000bfa2070 */
[----:B------:R-:W-:Y:S05]  /*0dd0*/  BRA.U !UP5, `(.L_x_15) ;  /* 0x000000010d087547 */ /* 0x000fea000b800000 */
[----:B---34-:R-:W-:Y:S01]  /*0de0*/  UCGABAR_ARV ;  /* 0x00000000000079c7 */ /* 0x018fe20008000000 */
[----:B------:R-:W-:Y:S05]  /*0df0*/  BRA `(.L_x_16) ;  /* 0x0000000000047947 */ /* 0x000fea0003800000 */
.L_x_15:
[----:B---34-:R-:W-:Y:S01]  /*0e00*/  NOP ;  /* 0x0000000000007918 */ /* 0x018fe20000000000 */
.L_x_16:
[----:B------:R-:W1:Y:S01]  /*0e10*/  S2UR UR8, SR_CTAID.X ;  /* 0x00000000000879c3 */ /* 0x000e620000002500 */
[----:B------:R-:W-:-:S05]  /*0e20*/  CS2R.32 R84, SR_CgaSize ;  /* 0x0000000000547805 */ /* 0x000fca0000008a00 */
[----:B------:R-:W-:-:S05]  /*0e30*/  IMAD R84, R84, -0xa0, RZ ;  /* 0xffffff6054547824 */ /* 0x000fca00078e02ff */
[----:B------:R-:W-:-:S14]  /*0e40*/  R2UR UR5, R84 ;  /* 0x00000000540572ca */ /* 0x000fdc00000e0000 */
[----:B------:R-:W2:Y:S01]  /*0e50*/  LDCU UR5, c[0x0][UR5+0x2b0] ;  /* 0x00005600050577ac */ /* 0x000ea20008000800 */
[----:B------:R-:W-:-:S05]  /*0e60*/  CS2R.32 R84, SR_CgaSize ;  /* 0x0000000000547805 */ /* 0x000fca0000008a00 */
[----:B------:R-:W-:-:S05]  /*0e70*/  IMAD R84, R84, -0xa0, RZ ;  /* 0xffffff6054547824 */ /* 0x000fca00078e02ff */
[----:B------:R-:W-:-:S14]  /*0e80*/  R2UR UR4, R84 ;  /* 0x00000000540472ca */ /* 0x000fdc00000e0000 */
[----:B------:R-:W3:Y:S01]  /*0e90*/  LDCU UR4, c[0x0][UR4+0x2b4] ;  /* 0x00005680040477ac */ /* 0x000ee20008000800 */
[----:B------:R-:W4:Y:S01]  /*0ea0*/  S2UR UR7, SR_CTAID.Y ;  /* 0x00000000000779c3 */ /* 0x000f220000002600 */
[----:B------:R-:W-:-:S05]  /*0eb0*/  CS2R.32 R84, SR_CgaSize ;  /* 0x0000000000547805 */ /* 0x000fca0000008a00 */
[----:B------:R-:W-:-:S05]  /*0ec0*/  IMAD R84, R84, -0xa0, RZ ;  /* 0xffffff6054547824 */ /* 0x000fca00078e02ff */
[----:B------:R-:W-:-:S14]  /*0ed0*/  R2UR UR9, R84 ;  /* 0x00000000540972ca */ /* 0x000fdc00000e0000 */
[----:B------:R-:W3:Y:S01]  /*0ee0*/  LDCU UR9, c[0x0][UR9+0x2a0] ;  /* 0x00005400090977ac */ /* 0x000ee20008000800 */
[----:B------:R-:W-:-:S05]  /*0ef0*/  CS2R.32 R84, SR_CgaSize ;  /* 0x0000000000547805 */ /* 0x000fca0000008a00 */
[----:B------:R-:W-:-:S05]  /*0f00*/  IMAD R84, R84, -0xa0, RZ ;  /* 0xffffff6054547824 */ /* 0x000fca00078e02ff */
[----:B------:R-:W-:-:S14]  /*0f10*/  R2UR UR10, R84 ;  /* 0x00000000540a72ca */ /* 0x000fdc00000e0000 */
[----:B------:R-:W3:Y:S01]  /*0f20*/  LDCU UR10, c[0x0][UR10+0x2a4] ;  /* 0x000054800a0a77ac */ /* 0x000ee20008000800 */
[----:B------:R-:W3:Y:S01]  /*0f30*/  S2UR UR11, SR_CgaCtaId ;  /* 0x00000000000b79c3 */ /* 0x000ee20000008800 */
[----:B------:R-:W3:Y:S01]  /*0f40*/  LDCU UR21, c[0x0][0xb24] ;  /* 0x00016480ff1577ac */ /* 0x000ee20008000800 */
[----:B------:R-:W3:Y:S01]  /*0f50*/  LDCU UR42, c[0x0][0xb24] ;  /* 0x00016480ff2a77ac */ /* 0x000ee20008000800 */
[----:B-1----:R-:W-:-:S05]  /*0f60*/  I2FP.F32.U32 R3, UR8 ;  /* 0x0000000800037c45 */ /* 0x002fca0008201000 */
[----:B------:R-:W1:Y:S01]  /*0f70*/  S2UR UR36, SR_CTAID.Z ;  /* 0x00000000002479c3 */ /* 0x000e620000002700 */
[----:B------:R-:W1:Y:S01]  /*0f80*/  LDCU UR27, c[0x0][0xb30] ;  /* 0x00016600ff1b77ac */ /* 0x000e620008000800 */
[----:B--2---:R-:W-:Y:S01]  /*0f90*/  FMUL R3, R3, UR5 ;  /* 0x0000000503037c20 */ /* 0x004fe20008400000 */
[----:B------:R-:W-:Y:S01]  /*0fa0*/  UMOV UR16, UR8 ;  /* 0x0000000800107c82 */ /* 0x000fe20008000000 */
[----:B----4-:R-:W-:Y:S01]  /*0fb0*/  I2FP.F32.U32 R2, UR7 ;  /* 0x0000000700027c45 */ /* 0x010fe20008201000 */
[----:B------:R-:W-:-:S03]  /*0fc0*/  UMOV UR20, UR7 ;  /* 0x0000000700147c82 */ /* 0x000fc60008000000 */
[----:B------:R-:W2:Y:S01]  /*0fd0*/  F2I.U32.TRUNC.NTZ R3, R3 ;  /* 0x0000000300037305 */ /* 0x000ea2000020f000 */
[----:B---3--:R-:W-:Y:S01]  /*0fe0*/  UISETP.GE.AND UP2, UPT, UR21, 0x1, UPT ;  /* 0x000000011500788c */ /* 0x008fe2000bf46270 */
[----:B------:R-:W-:Y:S01]  /*0ff0*/  FMUL R2, R2, UR4 ;  /* 0x0000000402027c20 */ /* 0x000fe20008400000 */
[----:B------:R-:W-:-:S05]  /*1000*/  USHF.L.U32 UR28, UR11, 0xa, URZ ;  /* 0x0000000a0b1c7899 */ /* 0x000fca00080006ff */
[----:B------:R-:W3:Y:S01]  /*1010*/  F2I.U32.TRUNC.NTZ R2, R2 ;  /* 0x0000000200027305 */ /* 0x000ee2000020f000 */
[----:B--2---:R-:W-:Y:S02]  /*1020*/  R2UR UR4, R3 ;  /* 0x00000000030472ca */ /* 0x004fe400000e0000 */
[----:B---3--:R-:W-:Y:S02]  /*1030*/  R2UR UR6, R2 ;  /* 0x00000000020672ca */ /* 0x008fe400000e0000 */
[----:B------:R-:W-:-:S09]  /*1040*/  PRMT R2, RZ, 0x7610, R2 ;  /* 0x00007610ff027816 */ /* 0x000fd20000000002 */
[----:B------:R-:W-:-:S04]  /*1050*/  UIADD3 UR5, UPT, UPT, -UR4, URZ, URZ ;  /* 0x000000ff04057290 */ /* 0x000fc8000fffe1ff */
[----:B------:R-:W-:Y:S02]  /*1060*/  UIMAD UR5, UR9, UR5, UR8 ;  /* 0x00000005090572a4 */ /* 0x000fe4000f8e0208 */
[----:B------:R-:W-:-:S04]  /*1070*/  UIADD3 UR4, UPT, UPT, -UR6, URZ, URZ ;  /* 0x000000ff06047290 */ /* 0x000fc8000fffe1ff */
[----:B------:R-:W-:Y:S01]  /*1080*/  IMAD.U32 R84, RZ, RZ, UR5 ;  /* 0x00000005ff547e24 */ /* 0x000fe2000f8e00ff */
[----:B------:R-:W-:-:S06]  /*1090*/  UIMAD UR4, UR10, UR4, UR7 ;  /* 0x000000040a0472a4 */ /* 0x000fcc000f8e0207 */
[----:B------:R-:W-:Y:S01]  /*10a0*/  IMAD.U32 R83, RZ, RZ, UR4 ;  /* 0x00000004ff537e24 */ /* 0x000fe2000f8e00ff */
[----:B-1----:R-:W-:Y:S06]  /*10b0*/  BRA.U UP4, `(.L_x_17) ;  /* 0x0000000104487547 */ /* 0x002fec000b800000 */
[----:B------:R-:W-:Y:S02]  /*10c0*/  R2UR UR4, R83 ;  /* 0x00000000530472ca */ /* 0x000fe400000e0000 */
[----:B------:R-:W-:-:S11]  /*10d0*/  R2UR UR6, R84 ;  /* 0x00000000540672ca */ /* 0x000fd600000e0000 */
[----:B------:R-:W-:Y:S02]  /*10e0*/  UISETP.NE.AND UP0, UPT, UR4, URZ, UPT ;  /* 0x000000ff0400728c */ /* 0x000fe4000bf05270 */
[----:B------:R-:W-:Y:S02]  /*10f0*/  UISETP.NE.AND UP1, UPT, UR4, 0x1, UPT ;  /* 0x000000010400788c */ /* 0x000fe4000bf25270 */
[----:B------:R-:W-:Y:S02]  /*1100*/  UISETP.EQ.OR UP0, UPT, UR6, URZ, !UP0 ;  /* 0x000000ff0600728c */ /* 0x000fe4000c702670 */
[----:B------:R-:W-:Y:S02]  /*1110*/  USEL UR5, URZ, 0x2, UP1 ;  /* 0x00000002ff057887 */ /* 0x000fe40008800000 */
[----:B------:R-:W-:Y:S02]  /*1120*/  USEL UR8, URZ, 0x1, !UP0 ;  /* 0x00000001ff087887 */ /* 0x000fe4000c000000 */
[----:B------:R-:W-:-:S02]  /*1130*/  UISETP.NE.AND UP0, UPT, UR4, 0x2, UPT ;  /* 0x000000020400788c */ /* 0x000fc4000bf05270 */
[----:B------:R-:W-:Y:S02]  /*1140*/  UISETP.NE.AND UP1, UPT, UR4, 0x3, UPT ;  /* 0x000000030400788c */ /* 0x000fe4000bf25270 */
[----:B------:R-:W-:Y:S02]  /*1150*/  USEL UR4, URZ, 0x4, UP0 ;  /* 0x00000004ff047887 */ /* 0x000fe40008000000 */
[----:B------:R-:W-:Y:S02]  /*1160*/  UISETP.NE.AND UP0, UPT, UR6, URZ, UPT ;  /* 0x000000ff0600728c */ /* 0x000fe4000bf05270 */
[----:B------:R-:W-:Y:S02]  /*1170*/  USEL UR6, URZ, 0x8, UP1 ;  /* 0x00000008ff067887 */ /* 0x000fe40008800000 */
[----:B------:R-:W-:Y:S02]  /*1180*/  USEL UR7, UR5, 0x2, UP0 ;  /* 0x0000000205077887 */ /* 0x000fe40008000000 */
[----:B------:R-:W-:-:S02]  /*1190*/  USEL UR4, UR4, 0x4, UP0 ;  /* 0x0000000404047887 */ /* 0x000fc40008000000 */
[----:B------:R-:W-:Y:S02]  /*11a0*/  USEL UR5, UR6, 0x8, UP0 ;  /* 0x0000000806057887 */ /* 0x000fe40008000000 */
[----:B------:R-:W-:-:S04]  /*11b0*/  UIADD3 UR4, UPT, UPT, UR4, UR7, UR8 ;  /* 0x0000000704047290 */ /* 0x000fc8000fffe008 */
[----:B------:R-:W-:-:S06]  /*11c0*/  UIADD3 UR4, UPT, UPT, UR4, UR5, URZ ;  /* 0x0000000504047290 */ /* 0x000fcc000fffe0ff */
[----:B------:R-:W-:Y:S02]  /*11d0*/  IMAD.U32 R2, RZ, RZ, UR4 ;  /* 0x00000004ff027e24 */ /* 0x000fe4000f8e00ff */
.L_x_17:
[----:B------:R-:W-:Y:S05]  /*11e0*/  BRA.U !UP2, `(.L_x_18) ;  /* 0x000000010ad47547 */ /* 0x000fea000b800000 */
[----:B------:R-:W1:Y:S01]  /*11f0*/  LDCU.128 UR12, c[0x0][0xb10] ;  /* 0x00016200ff0c77ac */ /* 0x000e620008000c00 */
[----:B------:R-:W2:Y:S01]  /*1200*/  LDCU UR6, c[0x0][0x370] ;  /* 0x00006e00ff0677ac */ /* 0x000ea20008000800 */
[----:B------:R-:W3:Y:S01]  /*1210*/  LDCU UR5, c[0x0][0x374] ;  /* 0x00006e80ff0577ac */ /* 0x000ee20008000800 */
[----:B------:R-:W4:Y:S01]  /*1220*/  LDCU UR26, c[0x0][0xb0c] ;  /* 0x00016180ff1a77ac */ /* 0x000f220008000800 */
[----:B------:R-:W4:Y:S01]  /*1230*/  LDCU UR4, c[0x0][0xb20] ;  /* 0x00016400ff0477ac */ /* 0x000f220008000800 */
[----:B------:R-:W4:Y:S01]  /*1240*/  LDCU.64 UR8, c[0x0][0xb28] ;  /* 0x00016500ff0877ac */ /* 0x000f220008000a00 */
[----:B-1----:R-:W-:Y:S02]  /*1250*/  UISETP.NE.AND UP0, UPT, UR14, 0x1, UPT ;  /* 0x000000010e00788c */ /* 0x002fe4000bf05270 */
[----:B---3--:R-:W-:Y:S02]  /*1260*/  UIMAD.WIDE.U32 UR10, UR5, UR15, URZ ;  /* 0x0000000f050a72a5 */ /* 0x008fe4000f8e00ff */
[----:B--2---:R-:W-:-:S02]  /*1270*/  UIMAD.WIDE.U32 UR22, UR6, UR12, URZ ;  /* 0x0000000c061672a5 */ /* 0x004fc4000f8e00ff */
[----:B----4-:R-:W-:Y:S02]  /*1280*/  UISETP.NE.AND UP1, UPT, UR26, 0x1, UPT ;  /* 0x000000011a00788c */ /* 0x010fe4000bf25270 */
[----:B------:R-:W-:Y:S01]  /*1290*/  UISETP.NE.AND UP2, UPT, UR21, 0x1, UPT ;  /* 0x000000011500788c */ /* 0x000fe2000bf45270 */
[----:B------:R-:W-:Y:S02]  /*12a0*/  UMOV UR10, UR11 ;  /* 0x0000000b000a7c82 */ /* 0x000fe40008000000 */
[----:B------:R-:W-:Y:S01]  /*12b0*/  UMOV UR22, UR23 ;  /* 0x0000001700167c82 */ /* 0x000fe20008000000 */
[----:B------:R-:W-:Y:S02]  /*12c0*/  @UP0 USHF.R.U32.HI UR5, URZ, UR4, UR10 ;  /* 0x00000004ff050299 */ /* 0x000fe4000801160a */
[----:B------:R-:W-:Y:S02]  /*12d0*/  UIMAD.WIDE.U32 UR24, UR20, UR15, URZ ;  /* 0x0000000f141872a5 */ /* 0x000fe4000f8e00ff */
[----:B------:R-:W-:-:S02]  /*12e0*/  UIMAD.WIDE.U32 UR10, UR5, UR8, URZ ;  /* 0x00000008050a72a5 */ /* 0x000fc4000f8e00ff */
[----:B------:R-:W-:Y:S02]  /*12f0*/  @UP1 USHF.R.U32.HI UR6, URZ, UR13, UR22 ;  /* 0x0000000dff061299 */ /* 0x000fe40008011616 */
[----:B------:R-:W-:Y:S02]  /*1300*/  UIMAD.WIDE.U32 UR18, UR16, UR12, URZ ;  /* 0x0000000c101272a5 */ /* 0x000fe4000f8e00ff */
[----:B------:R-:W-:Y:S01]  /*1310*/  UIMAD.WIDE.U32 UR22, UR6, UR8, URZ ;  /* 0x00000008061672a5 */ /* 0x000fe2000f8e00ff */
[----:B------:R-:W-:Y:S01]  /*1320*/  UMOV UR24, UR25 ;  /* 0x0000001900187c82 */ /* 0x000fe20008000000 */
[----:B------:R-:W-:Y:S01]  /*1330*/  UMOV UR10, UR11 ;  /* 0x0000000b000a7c82 */ /* 0x000fe20008000000 */
[----:B------:R-:W-:Y:S02]  /*1340*/  USHF.R.U32.HI UR24, URZ, UR4, UR24 ;  /* 0x00000004ff187299 */ /* 0x000fe40008011618 */
[----:B------:R-:W-:Y:S02]  /*1350*/  @UP2 USHF.R.U32.HI UR5, URZ, UR9, UR10 ;  /* 0x00000009ff052299 */ /* 0x000fe4000801160a */
[----:B------:R-:W-:Y:S01]  /*1360*/  UMOV UR7, UR23 ;  /* 0x0000001700077c82 */ /* 0x000fe20008000000 */
[----:B------:R-:W-:Y:S01]  /*1370*/  UMOV UR18, UR19 ;  /* 0x0000001300127c82 */ /* 0x000fe20008000000 */
[----:B------:R-:W-:-:S02]  /*1380*/  @UP2 USHF.R.U32.HI UR6, URZ, UR9, UR7 ;  /* 0x00000009ff062299 */ /* 0x000fc40008011607 */
[----:B------:R-:W-:Y:S02]  /*1390*/  USHF.R.U32.HI UR18, URZ, UR13, UR18 ;  /* 0x0000000dff127299 */ /* 0x000fe40008011612 */
[----:B------:R-:W-:Y:S02]  /*13a0*/  USEL UR4, UR20, UR24, !UP0 ;  /* 0x0000001814047287 */ /* 0x000fe4000c000000 */
[----:B------:R-:W-:Y:S02]  /*13b0*/  UIMAD UR7, UR5, UR21, URZ ;  /* 0x00000015050772a4 */ /* 0x000fe4000f8e02ff */
[----:B------:R-:W-:Y:S02]  /*13c0*/  USEL UR5, UR16, UR18, !UP1 ;  /* 0x0000001210057287 */ /* 0x000fe4000c800000 */
[----:B------:R-:W-:Y:S02]  /*13d0*/  UIMAD UR12, UR6, UR21, URZ ;  /* 0x00000015060c72a4 */ /* 0x000fe4000f8e02ff */
[----:B------:R-:W-:-:S02]  /*13e0*/  UISETP.GE.AND UP0, UPT, UR4, UR7, UPT ;  /* 0x000000070400728c */ /* 0x000fc4000bf06270 */
[----:B------:R-:W-:Y:S02]  /*13f0*/  UIMAD.WIDE.U32 UR10, UR4, UR8, URZ ;  /* 0x00000008040a72a5 */ /* 0x000fe4000f8e00ff */
[----:B------:R-:W-:Y:S02]  /*1400*/  UISETP.GE.OR UP0, UPT, UR5, UR12, UP0 ;  /* 0x0000000c0500728c */ /* 0x000fe40008706670 */
[----:B------:R-:W-:Y:S02]  /*1410*/  UIMAD.WIDE.U32 UR12, UR5, UR8, URZ ;  /* 0x00000008050c72a5 */ /* 0x000fe4000f8e00ff */
[----:B------:R-:W-:Y:S01]  /*1420*/  UIADD3 UR10, UPT, UPT, -UR4, URZ, URZ ;  /* 0x000000ff040a7290 */ /* 0x000fe2000fffe1ff */
[----:B------:R-:W-:Y:S01]  /*1430*/  UMOV UR8, UR11 ;  /* 0x0000000b00087c82 */ /* 0x000fe20008000000 */
[----:B------:R-:W-:Y:S02]  /*1440*/  UIADD3 UR11, UPT, UPT, -UR5, URZ, URZ ;  /* 0x000000ff050b7290 */ /* 0x000fe4000fffe1ff */
[----:B------:R-:W-:-:S03]  /*1450*/  USHF.R.U32.HI UR8, URZ, UR9, UR8 ;  /* 0x00000009ff087299 */ /* 0x000fc60008011608 */
[----:B------:R-:W-:Y:S01]  /*1460*/  @!UP0 UMOV UR7, UR13 ;  /* 0x0000000d00078c82 */ /* 0x000fe20008000000 */
[----:B------:R-:W-:Y:S02]  /*1470*/  UIMAD UR20, UR14, UR10, UR20 ;  /* 0x0000000a0e1472a4 */ /* 0x000fe4000f8e0214 */
[----:B------:R-:W-:Y:S02]  /*1480*/  USEL UR8, UR4, UR8, !UP2 ;  /* 0x0000000804087287 */ /* 0x000fe4000d000000 */
[----:B------:R-:W-:Y:S02]  /*1490*/  @!UP0 USHF.R.U32.HI UR7, URZ, UR9, UR7 ;  /* 0x00000009ff078299 */ /* 0x000fe40008011607 */
[----:B------:R-:W-:Y:S02]  /*14a0*/  UIADD3 UR9, UPT, UPT, -UR8, URZ, URZ ;  /* 0x000000ff08097290 */ /* 0x000fe4000fffe1ff */
[----:B------:R-:W-:Y:S02]  /*14b0*/  @!UP0 USEL UR7, UR5, UR7, !UP2 ;  /* 0x0000000705078287 */ /* 0x000fe4000d000000 */
[----:B------:R-:W-:-:S02]  /*14c0*/  UIMAD UR9, UR21, UR9, UR4 ;  /* 0x00000009150972a4 */ /* 0x000fc4000f8e0204 */
[----:B------:R-:W-:Y:S02]  /*14d0*/  @!UP0 UIADD3 UR8, UPT, UPT, UR8, -UR7, URZ ;  /* 0x8000000708088290 */ /* 0x000fe4000fffe0ff */
[----:B------:R-:W-:Y:S02]  /*14e0*/  @!UP0 UIMAD UR6, UR9, UR6, UR7 ;  /* 0x00000006090682a4 */ /* 0x000fe4000f8e0207 */
[----:B------:R-:W-:Y:S02]  /*14f0*/  @!UP0 UIMAD UR4, UR8, UR21, UR5 ;  /* 0x00000015080482a4 */ /* 0x000fe4000f8e0205 */
[----:B------:R-:W-:Y:S02]  /*1500*/  UIMAD UR16, UR26, UR11, UR16 ;  /* 0x0000000b1a1072a4 */ /* 0x000fe4000f8e0210 */
[----:B------:R-:W-:Y:S01]  /*1510*/  UIMAD UR20, UR4, UR14, UR20 ;  /* 0x0000000e041472a4 */ /* 0x000fe2000f8e0214 */
[----:B------:R-:W-:Y:S02]  /*1520*/  @!UP0 UMOV UR5, UR6 ;  /* 0x0000000600058c82 */ /* 0x000fe40008000000 */
[----:B------:R-:W-:-:S12]  /*1530*/  UIMAD UR16, UR5, UR26, UR16 ;  /* 0x0000001a051072a4 */ /* 0x000fd8000f8e0210 */
.L_x_18:
[----:B------:R-:W-:Y:S02]  /*1540*/  UISETP.NE.AND UP1, UPT, UR27, 0x1, UPT ;  /* 0x000000011b00788c */ /* 0x000fe4000bf25270 */
[----:B------:R-:W-:Y:S02]  /*1550*/  UISETP.NE.AND UP0, UPT, UR17, 0x2, UPT ;  /* 0x000000021100788c */ /* 0x000fe4000bf05270 */
[----:B------:R-:W-:-:S05]  /*1560*/  ULOP3.LUT UR28, UR28, 0xc00, URZ, 0xc0, !UPT ;  /* 0x00000c001c1c7892 */ /* 0x000fca000f8ec0ff */
[----:B------:R-:W-:Y:S07]  /*1570*/  BRA.U UP1, `(.L_x_19) ;  /* 0x0000000101447547 */ /* 0x000fee000b800000 */
[----:B------:R-:W1:Y:S01]  /*1580*/  LDCU.128 UR8, c[0x0][0xb10] ;  /* 0x00016200ff0877ac */ /* 0x000e620008000c00 */
[----:B------:R-:W2:Y:S01]  /*1590*/  LDCU UR12, c[0x0][0xb0c] ;  /* 0x00016180ff0c77ac */ /* 0x000ea20008000800 */
[----:B------:R-:W3:Y:S01]  /*15a0*/  LDCU UR13, c[0x0][0xb20] ;  /* 0x00016400ff0d77ac */ /* 0x000ee20008000800 */
[----:B-1----:R-:W-:Y:S02]  /*15b0*/  UIMAD.WIDE.U32 UR6, UR16, UR8, URZ ;  /* 0x00000008100672a5 */ /* 0x002fe4000f8e00ff */
[----:B------:R-:W-:Y:S02]  /*15c0*/  UIMAD.WIDE.U32 UR4, UR20, UR11, URZ ;  /* 0x0000000b140472a5 */ /* 0x000fe4000f8e00ff */
[----:B--2---:R-:W-:Y:S02]  /*15d0*/  UISETP.NE.AND UP2, UPT, UR12, 0x1, UPT ;  /* 0x000000010c00788c */ /* 0x004fe4000bf45270 */
[----:B------:R-:W-:Y:S01]  /*15e0*/  UISETP.NE.AND UP1, UPT, UR10, 0x1, UPT ;  /* 0x000000010a00788c */ /* 0x000fe2000bf25270 */
[----:B------:R-:W-:-:S02]  /*15f0*/  UMOV UR6, UR7 ;  /* 0x0000000700067c82 */ /* 0x000fc40008000000 */
[----:B------:R-:W-:Y:S01]  /*1600*/  UMOV UR4, UR5 ;  /* 0x0000000500047c82 */ /* 0x000fe20008000000 */
[----:B------:R-:W-:Y:S02]  /*1610*/  USHF.R.U32.HI UR6, URZ, UR9, UR6 ;  /* 0x00000009ff067299 */ /* 0x000fe40008011606 */
[----:B---3--:R-:W-:Y:S02]  /*1620*/  USHF.R.U32.HI UR4, URZ, UR13, UR4 ;  /* 0x0000000dff047299 */ /* 0x008fe40008011604 */
[----:B------:R-:W-:Y:S02]  /*1630*/  USEL UR5, UR16, UR6, !UP2 ;  /* 0x0000000610057287 */ /* 0x000fe4000d000000 */
[----:B------:R-:W-:-:S04]  /*1640*/  USEL UR4, UR20, UR4, !UP1 ;  /* 0x0000000414047287 */ /* 0x000fc8000c800000 */
[----:B------:R-:W-:Y:S02]  /*1650*/  UIADD3 UR6, UPT, UPT, UR5, -UR4, URZ ;  /* 0x8000000405067290 */ /* 0x000fe4000fffe0ff */
[----:B------:R-:W-:Y:S02]  /*1660*/  UIADD3 UR4, UPT, UPT, -UR5, UR4, URZ ;  /* 0x0000000405047290 */ /* 0x000fe4000fffe1ff */
[----:B------:R-:W-:Y:S02]  /*1670*/  UIMAD UR20, UR6, UR10, UR20 ;  /* 0x0000000a061472a4 */ /* 0x000fe4000f8e0214 */
[----:B------:R-:W-:-:S12]  /*1680*/  UIMAD UR16, UR4, UR12, UR16 ;  /* 0x0000000c041072a4 */ /* 0x000fd8000f8e0210 */
.L_x_19:
[----:B------:R-:W-:Y:S05]  /*1690*/  BRA.U !UP5, `(.L_x_20) ;  /* 0x000000010d0c7547 */ /* 0x000fea000b800000 */
[----:B------:R-:W-:Y:S01]  /*16a0*/  UCGABAR_WAIT ;  /* 0x0000000000007dc7 */ /* 0x000fe20008000000 */
[----:B------:R-:W-:Y:S01]  /*16b0*/  CCTL.IVALL ;  /* 0x00000000ff00798f */ /* 0x000fe20002000000 */
[----:B------:R-:W-:Y:S05]  /*16c0*/  BRA `(.L_x_21) ;  /* 0x0000000000047947 */ /* 0x000fea0003800000 */
.L_x_20:
[----:B------:R-:W-:Y:S06]  /*16d0*/  BAR.SYNC.DEFER_BLOCKING 0x0 ;  /* 0x0000000000007b1d */ /* 0x000fec0000010000 */
.L_x_21:
[----:B------:R-:W-:Y:S05]  /*16e0*/  BRA.U UP0, `(.L_x_22) ;  /* 0x0000001100c47547 */ /* 0x000fea000b800000 */
[----:B------:R-:W1:Y:S01]  /*16f0*/  LDCU UR6, c[0x0][0x38c] ;  /* 0x00007180ff0677ac */ /* 0x000e620008000800 */
[----:B------:R-:W2:Y:S01]  /*1700*/  S2UR UR8, SR_CgaCtaId ;  /* 0x00000000000879c3 */ /* 0x000ea20000008800 */
[----:B------:R-:W-:Y:S01]  /*1710*/  PLOP3.LUT P1, PT, PT, PT, UP3, 0x80, 0x8 ;  /* 0x000000000008781c */ /* 0x000fe20003f2f038 */
[----:B------:R-:W-:Y:S01]  /*1720*/  IMAD.MOV.U32 R12, RZ, RZ, 0x1 ;  /* 0x00000001ff0c7424 */ /* 0x000fe200078e00ff */
[----:B------:R-:W-:Y:S01]  /*1730*/  UMOV UR7, 0x400 ;  /* 0x0000040000077882 */ /* 0x000fe20000000000 */
[----:B------:R-:W-:Y:S01]  /*1740*/  UISETP.NE.AND UP1, UPT, UR17, URZ, UPT ;  /* 0x000000ff1100728c */ /* 0x000fe2000bf25270 */
[----:B------:R-:W-:Y:S02]  /*1750*/  ISETP.EQ.OR P2, PT, R0, RZ, P3 ;  /* 0x000000ff0000720c */ /* 0x000fe40001f42670 */
[----:B------:R-:W-:Y:S02]  /*1760*/  CS2R R10, SRZ ;  /* 0x00000000000a7805 */ /* 0x000fe4000001ff00 */
[----:B------:R-:W-:Y:S01]  /*1770*/  PLOP3.LUT P1, PT, P1, PT, PT, 0x8, 0x80 ;  /* 0x000000000080781c */ /* 0x000fe20000f2e170 */
[----:B------:R-:W-:Y:S01]  /*1780*/  IMAD.MOV.U32 R9, RZ, RZ, RZ ;  /* 0x000000ffff097224 */ /* 0x000fe200078e00ff */
[----:B------:R-:W3:Y:S01]  /*1790*/  LDCU UR40, c[0x0][0x370] ;  /* 0x00006e00ff2877ac */ /* 0x000ee20008000800 */
[----:B------:R-:W-:Y:S01]  /*17a0*/  IMAD.MOV.U32 R8, RZ, RZ, 0x1 ;  /* 0x00000001ff087424 */ /* 0x000fe200078e00ff */
[----:B------:R-:W4:Y:S01]  /*17b0*/  LDCU.64 UR26, c[0x0][0x348] ;  /* 0x00006900ff1a77ac */ /* 0x000f220008000a00 */
[----:B-1----:R-:W-:-:S02]  /*17c0*/  UIADD3 UR5, UPT, UPT, UR6, 0x3f, URZ ;  /* 0x0000003f06057890 */ /* 0x002fc4000fffe0ff */
[----:B------:R-:W-:Y:S02]  /*17d0*/  USHF.R.U32.HI UR45, URZ, 0x6, UR28 ;  /* 0x00000006ff2d7899 */ /* 0x000fe4000801161c */
[----:B------:R-:W-:Y:S02]  /*17e0*/  USHF.R.S32.HI UR4, URZ, 0x1f, UR5 ;  /* 0x0000001fff047899 */ /* 0x000fe40008011405 */
[----:B------:R-:W-:Y:S02]  /*17f0*/  UIADD3 UR46, UPT, UPT, UR6, 0x7e, URZ ;  /* 0x0000007e062e7890 */ /* 0x000fe4000fffe0ff */
[----:B------:R-:W-:Y:S02]  /*1800*/  ULEA.HI UR4, UR4, UR5, URZ, 0x6 ;  /* 0x0000000504047291 */ /* 0x000fe4000f8f30ff */
[----:B------:R-:W-:Y:S02]  /*1810*/  UIADD3 UR5, UPT, UPT, UR6, -0x1, URZ ;  /* 0xffffffff06057890 */ /* 0x000fe4000fffe0ff */
[----:B------:R-:W-:-:S02]  /*1820*/  USHF.R.S32.HI UR43, URZ, 0x6, UR4 ;  /* 0x00000006ff2b7899 */ /* 0x000fc40008011404 */
[----:B------:R-:W-:Y:S02]  /*1830*/  UISETP.GE.U32.AND UP2, UPT, UR5, -0x7f, UPT ;  /* 0xffffff810500788c */ /* 0x000fe4000bf46070 */
[----:B------:R-:W-:Y:S02]  /*1840*/  UISETP.LT.U32.AND UP0, UPT, UR43, 0x4, UPT ;  /* 0x000000042b00788c */ /* 0x000fe4000bf01070 */
[----:B--2---:R-:W-:Y:S02]  /*1850*/  ULEA UR7, UR8, UR7, 0x18 ;  /* 0x0000000708077291 */ /* 0x004fe4000f8ec0ff */
[----:B------:R-:W-:Y:S02]  /*1860*/  USEL UR41, UR43, 0x4, UP0 ;  /* 0x000000042b297887 */ /* 0x000fe40008000000 */
[----:B------:R-:W-:Y:S02]  /*1870*/  ULEA UR29, UR28, UR7, 0x1 ;  /* 0x000000071c1d7291 */ /* 0x000fe4000f8e08ff */
[----:B------:R-:W-:-:S02]  /*1880*/  UIADD3 UR21, UPT, UPT, UR41, -0x1, URZ ;  /* 0xffffffff29157890 */ /* 0x000fc4000fffe0ff */
[----:B------:R-:W-:Y:S01]  /*1890*/  @UP2 UIADD3 UR21, UPT, UPT, UR41, URZ, URZ ;  /* 0x000000ff29152290 */ /* 0x000fe2000fffe0ff */
[----:B------:R-:W1:Y:S01]  /*18a0*/  LDCU UR39, c[0x0][0x374] ;  /* 0x00006e80ff2777ac */ /* 0x000e620008000800 */
[----:B------:R-:W-:Y:S02]  /*18b0*/  USEL UR24, UR48, 0x2, UP1 ;  /* 0x0000000230187887 */ /* 0x000fe40008800000 */
[----:B------:R-:W-:Y:S02]  /*18c0*/  UIADD3 UR29, UPT, UPT, UR29, 0x8800, URZ ;  /* 0x000088001d1d7890 */ /* 0x000fe4000fffe0ff */
[----:B------:R-:W-:Y:S02]  /*18d0*/  UIADD3 UR44, UPT, UPT, UR43, -UR41, URZ ;  /* 0x800000292b2c7290 */ /* 0x000fe4000fffe0ff */
[----:B------:R-:W-:Y:S01]  /*18e0*/  UIADD3 UR21, UPT, UPT, UR21, 0x1, URZ ;  /* 0x0000000115157890 */ /* 0x000fe2000fffe0ff */
[----:B---34-:R-:W-:-:S11]  /*18f0*/  UMOV UR5, URZ ;  /* 0x000000ff00057c82 */ /* 0x018fd60008000000 */
.L_x_42:
[----:B------:R-:W2:Y:S02]  /*1900*/  S2UR UR4, SR_CgaCtaId ;  /* 0x00000000000479c3 */ /* 0x000ea40000008800 */
[----:B--2---:R-:W-:-:S09]  /*1910*/  UISETP.NE.AND UP0, UPT, UR4, URZ, UPT ;  /* 0x000000ff0400728c */ /* 0x004fd2000bf05270 */
[----:B-1----:R-:W-:Y:S05]  /*1920*/  BRA.U UP0, `(.L_x_23) ;  /* 0x0000000100287547 */ /* 0x002fea000b800000 */
[----:B------:R-:W-:Y:S02]  /*1930*/  LEA R0, R9, UR7, 0x3 ;  /* 0x0000000709007c11 */ /* 0x000fe4000f8e18ff */
[----:B------:R-:W-:-:S04]  /*1940*/  SHF.L.U32 R3, R8, 0x1f, RZ ;  /* 0x0000001f08037819 */ /* 0x000fc800000006ff */
[----:B------:R-:W2:Y:S02]  /*1950*/  SYNCS.PHASECHK.TRANS64.TRYWAIT P0, [R0+URZ+0x100], R3 ;  /* 0x00010003000075a7 */ /* 0x000ea400080011ff */
[----:B--2---:R-:W-:Y:S05]  /*1960*/  @!P0 BRA `(.L_x_24) ;  /* 0x0000007c00448947 */ /* 0x004fea0003800000 */
.L_x_138:
[----:B------:R3:W-:Y:S01]  /*1970*/  SYNCS.ARRIVE.TRANS64.A1T0 RZ, [R0+URZ+0xf0], RZ ;  /* 0x0000f0ff00ff79a7 */ /* 0x0007e200081000ff */
[----:B------:R-:W-:-:S05]  /*1980*/  VIADD R9, R9, 0x1 ;  /* 0x0000000109097836 */ /* 0x000fca0000000000 */
[----:B------:R-:W-:-:S04]  /*1990*/  ISETP.NE.AND P0, PT, R9, 0x2, PT ;  /* 0x000000020900780c */ /* 0x000fc80003f05270 */
[----:B--2---:R-:W-:Y:S02]  /*19a0*/  SEL R3, RZ, 0x1, P0 ;  /* 0x00000001ff037807 */ /* 0x004fe40000000000 */
[----:B------:R-:W-:Y:S02]  /*19b0*/  SEL R9, R9, RZ, P0 ;  /* 0x000000ff09097207 */ /* 0x000fe40000000000 */
[----:B------:R-:W-:-:S07]  /*19c0*/  LOP3.LUT R8, R8, R3, RZ, 0x3c, !PT ;  /* 0x0000000308087212 */ /* 0x000fce00078e3cff */
.L_x_23:
[----:B------:R-:W-:Y:S01]  /*19d0*/  ULEA UR4, UR5, UR7, 0x3 ;  /* 0x0000000705047291 */ /* 0x000fe2000f8e18ff */
[----:B---3--:R-:W-:Y:S01]  /*19e0*/  SHF.L.U32 R0, R12, 0x1f, RZ ;  /* 0x0000001f0c007819 */ /* 0x008fe200000006ff */
[----:B------:R-:W-:Y:S02]  /*19f0*/  UISETP.GE.U32.AND UP0, UPT, UR46, 0x7f, UPT ;  /* 0x0000007f2e00788c */ /* 0x000fe4000bf06070 */
[----:B------:R-:W-:Y:S02]  /*1a00*/  USHF.L.U32 UR11, UR20, 0x8, URZ ;  /* 0x00000008140b7899 */ /* 0x000fe400080006ff */
[----:B------:R-:W-:Y:S01]  /*1a10*/  ULEA UR35, UR16, UR45, 0x6 ;  /* 0x0000002d10237291 */ /* 0x000fe2000f8e30ff */
[----:B------:R-:W-:Y:S02]  /*1a20*/  UMOV UR13, URZ ;  /* 0x000000ff000d7c82 */ /* 0x000fe40008000000 */
[----:B------:R2:W3:Y:S02]  /*1a30*/  SYNCS.PHASECHK.TRANS64.TRYWAIT P0, [UR4+0x20], R0 ;  /* 0x00002000ff0075a7 */ /* 0x0004e40008001104 */
[----:B------:R-:W-:Y:S07]  /*1a40*/  BRA.U !UP0, `(.L_x_25) ;  /* 0x0000000108c07547 */ /* 0x000fee000b800000 */
[----:B------:R-:W-:Y:S01]  /*1a50*/  UMOV UR6, URZ ;  /* 0x000000ff00067c82 */ /* 0x000fe20008000000 */
[----:B------:R-:W-:-:S05]  /*1a60*/  UMOV UR4, UR5 ;  /* 0x0000000500047c82 */ /* 0x000fca0008000000 */
.L_x_31:
[----:B------:R-:W-:Y:S01]  /*1a70*/  ULEA UR33, UR4, UR7, 0x3 ;  /* 0x0000000704217291 */ /* 0x000fe2000f8e18ff */
[----:B---3--:R-:W-:Y:S01]  /*1a80*/  @!P3 MOV R2, 0xa000 ;  /* 0x0000a0000002b802 */ /* 0x008fe20000000f00 */
[----:B-1-3--:R-:W-:Y:S10]  /*1a90*/  @P0 BRA `(.L_x_26) ;  /* 0x00000000000c0947 */ /* 0x00aff40003800000 */
[----:B------:R-:W-:-:S04]  /*1aa0*/  SHF.L.U32 R3, R12, 0x1f, RZ ;  /* 0x0000001f0c037819 */ /* 0x000fc800000006ff */
[----:B------:R-:W3:Y:S02]  /*1ab0*/  SYNCS.PHASECHK.TRANS64.TRYWAIT P0, [UR33+0x20], R3 ;  /* 0x00002003ff0075a7 */ /* 0x000ee40008001121 */
[----:B---3--:R-:W-:Y:S05]  /*1ac0*/  @!P0 BRA `(.L_x_27) ;  /* 0x0000007c00008947 */ /* 0x008fea0003800000 */
.L_x_26:
[----:B------:R3:W-:Y:S01]  /*1ad0*/  @!P3 SYNCS.ARRIVE.TRANS64 RZ, [UR33], R2 ;  /* 0x00000002ffffb9a7 */ /* 0x0007e20008000021 */
[----:B------:R-:W-:-:S04]  /*1ae0*/  ULOP3.LUT UR5, UR24, 0x2, URZ, 0xfc, !UPT ;  /* 0x0000000218057892 */ /* 0x000fc8000f8efcff */
[----:B------:R-:W-:-:S09]  /*1af0*/  UISETP.NE.AND UP0, UPT, UR5, 0x2, UPT ;  /* 0x000000020500788c */ /* 0x000fd2000bf05270 */
[----:B------:R-:W-:Y:S05]  /*1b00*/  BRA.U UP0, `(.L_x_28) ;  /* 0x0000000100047547 */ /* 0x000fea000b800000 */
[----:B-1----:R-:W-:Y:S05]  /*1b10*/  BPT.TRAP 0x1 ;  /* 0x000000040000795c */ /* 0x002fea0000300000 */
.L_x_28:
[----:B------:R-:W-:Y:S04]  /*1b20*/  BSSY.RECONVERGENT B0, `(.L_x_29) ;  /* 0x0000003000007945 */ /* 0x000fe80003800200 */
[----:B------:R-:W-:Y:S05]  /*1b30*/  @P2 BRA `(.L_x_30) ;  /* 0x0000000000042947 */ /* 0x000fea0003800000 */
[----:B-1----:R-:W-:Y:S05]  /*1b40*/  BPT.TRAP 0x1 ;  /* 0x000000040000795c */ /* 0x002fea0000300000 */
.L_x_30:
[----:B-1----:R-:W-:Y:S05]  /*1b50*/  BSYNC.RECONVERGENT B0 ;  /* 0x0000000000007941 */ /* 0x002fea0003800200 */
.L_x_29:
[----:B------:R-:W-:Y:S02]  /*1b60*/  UIADD3 UR5, UPT, UPT, UR4, 0x1, URZ ;  /* 0x0000000104057890 */ /* 0x000fe4000fffe0ff */
[----:B------:R-:W-:Y:S02]  /*1b70*/  UIADD3 UR16, UP1, UPT, UR26, 0x80, URZ ;  /* 0x000000801a107890 */ /* 0x000fe4000ff3e0ff */
[----:B------:R-:W-:Y:S02]  /*1b80*/  UISETP.NE.AND UP0, UPT, UR5, 0x4, UPT ;  /* 0x000000040500788c */ /* 0x000fe4000bf05270 */
[----:B------:R-:W-:Y:S02]  /*1b90*/  USHF.L.U32 UR34, UR6, 0x6, URZ ;  /* 0x0000000606227899 */ /* 0x000fe400080006ff */
[----:B------:R-:W-:Y:S02]  /*1ba0*/  USEL UR9, URZ, 0x1, UP0 ;  /* 0x00000001ff097887 */ /* 0x000fe40008000000 */
[----:B------:R-:W-:-:S02]  /*1bb0*/  USEL UR5, UR5, URZ, UP0 ;  /* 0x000000ff05057287 */ /* 0x000fc40008000000 */
[----:B------:R-:W-:Y:S02]  /*1bc0*/  UIADD3 UR14, UP0, UPT, UR26, 0x180, URZ ;  /* 0x000001801a0e7890 */ /* 0x000fe4000ff1e0ff */
[----:B------:R-:W-:Y:S01]  /*1bd0*/  ULEA UR8, UR5, UR7, 0x3 ;  /* 0x0000000705087291 */ /* 0x000fe2000f8e18ff */
[----:B------:R-:W-:Y:S01]  /*1be0*/  LOP3.LUT R12, R12, UR9, RZ, 0x3c, !PT ;  /* 0x000000090c0c7c12 */ /* 0x000fe2000f8e3cff */
[----:B------:R-:W-:Y:S02]  /*1bf0*/  ULEA UR9, UR4, UR28, 0xc ;  /* 0x0000001c04097291 */ /* 0x000fe4000f8e60ff */
[----:B------:R-:W-:Y:S01]  /*1c00*/  UIADD3.X UR17, UPT, UPT, URZ, UR27, URZ, UP1, !UPT ;  /* 0x0000001bff117290 */ /* 0x000fe20008ffe4ff */
[----:B--2---:R-:W-:Y:S01]  /*1c10*/  SHF.L.U32 R0, R12, 0x1f, RZ ;  /* 0x0000001f0c007819 */ /* 0x004fe200000006ff */
[----:B------:R-:W-:Y:S02]  /*1c20*/  ULEA UR9, UR9, UR7, 0x1 ;  /* 0x0000000709097291 */ /* 0x000fe4000f8e08ff */
[----:B------:R-:W-:Y:S01]  /*1c30*/  UIADD3.X UR15, UPT, UPT, URZ, UR27, URZ, UP0, !UPT ;  /* 0x0000001bff0f7290 */ /* 0x000fe200087fe4ff */
[----:B------:R4:W1:Y:S01]  /*1c40*/  SYNCS.PHASECHK.TRANS64.TRYWAIT P0, [UR8+0x20], R0 ;  /* 0x00002000ff0075a7 */ /* 0x0008620008001108 */
[----:B------:R-:W-:-:S02]  /*1c50*/  ULEA UR8, UR4, UR7, 0xf ;  /* 0x0000000704087291 */ /* 0x000fc4000f8e78ff */
[----:B------:R-:W-:Y:S02]  /*1c60*/  UIADD3 UR32, UPT, UPT, UR9, 0x8800, URZ ;  /* 0x0000880009207890 */ /* 0x000fe4000fffe0ff */
[----:B------:R-:W-:Y:S01]  /*1c70*/  UIADD3 UR8, UPT, UPT, UR8, 0x10800, URZ ;  /* 0x0001080008087890 */ /* 0x000fe2000fffe0ff */
[----:B------:R-:W-:Y:S01]  /*1c80*/  UMOV UR13, 0xf0000 ;  /* 0x000f0000000d7882 */ /* 0x000fe20000000000 */
[----:B------:R-:W-:Y:S01]  /*1c90*/  UMOV UR18, 0x0 ;  /* 0x0000000000127882 */ /* 0x000fe20000000000 */
[----:B------:R-:W-:Y:S01]  /*1ca0*/  UMOV UR19, 0x10000000 ;  /* 0x1000000000137882 */ /* 0x000fe20000000000 */
[----:B------:R-:W-:Y:S01]  /*1cb0*/  UMOV UR12, UR36 ;  /* 0x00000024000c7c82 */ /* 0x000fe20008000000 */
[----:B------:R-:W-:Y:S01]  /*1cc0*/  UMOV UR9, UR33 ;  /* 0x0000002100097c82 */ /* 0x000fe20008000000 */
[----:B------:R-:W-:Y:S01]  /*1cd0*/  UMOV UR10, UR34 ;  /* 0x00000022000a7c82 */ /* 0x000fe20008000000 */
[----:B------:R2:W-:Y:S01]  /*1ce0*/  UTMALDG.3D.MULTICAST [UR32], [UR16], UR13, desc[UR18] ;  /* 0x00001220100073b4 */ /* 0x0005e2000801180d */
[----:B------:R-:W-:Y:S01]  /*1cf0*/  UIADD3 UR6, UPT, UPT, UR6, 0x1, URZ ;  /* 0x0000000106067890 */ /* 0x000fe2000fffe0ff */
[----:B------:R-:W-:-:S03]  /*1d00*/  UMOV UR4, UR5 ;  /* 0x0000000500047c82 */ /* 0x000fc60008000000 */
[----:B------:R-:W-:Y:S01]  /*1d10*/  UISETP.NE.AND UP0, UPT, UR6, UR21, UPT ;  /* 0x000000150600728c */ /* 0x000fe2000bf05270 */
[----:B------:R4:W-:Y:S01]  /*1d20*/  UTMALDG.3D [UR8], [UR14], desc[UR18] ;  /* 0x000012080e0075b4 */ /* 0x0009e20008011000 */
[----:B--2---:R-:W-:-:S07]  /*1d30*/  UMOV UR13, UR21 ;  /* 0x00000015000d7c82 */ /* 0x004fce0008000000 */
[----:B----4-:R-:W-:Y:S05]  /*1d40*/  BRA.U UP0, `(.L_x_31) ;  /* 0xfffffffd00487547 */ /* 0x010fea000b83ffff */
.L_x_25:
[----:B------:R-:W-:Y:S01]  /*1d50*/  ULEA UR4, UR5, UR7, 0x3 ;  /* 0x0000000705047291 */ /* 0x000fe2000f8e18ff */
[----:B--2---:R-:W-:Y:S01]  /*1d60*/  SHF.L.U32 R0, R12, 0x1f, RZ ;  /* 0x0000001f0c007819 */ /* 0x004fe200000006ff */
[----:B------:R-:W-:Y:S01]  /*1d70*/  @!P1 SYNCS.ARRIVE.TRANS64.A1T0 RZ, [UR7+0x88], RZ ;  /* 0x000088ffffff99a7 */ /* 0x000fe20008100007 */
[----:B------:R-:W-:-:S06]  /*1d80*/  UISETP.GT.AND UP0, UPT, UR43, UR41, UPT ;  /* 0x000000292b00728c */ /* 0x000fcc000bf04270 */
[----:B-1-3--:R1:W2:Y:S03]  /*1d90*/  SYNCS.PHASECHK.TRANS64.TRYWAIT P0, [UR4+0x20], R0 ;  /* 0x00002000ff0075a7 */ /* 0x00a2a60008001104 */
[----:B------:R-:W-:Y:S05]  /*1da0*/  BRA.U !UP0, `(.L_x_32) ;  /* 0x0000000108bc7547 */ /* 0x000fea000b800000 */
[----:B------:R-:W-:Y:S01]  /*1db0*/  UIADD3 UR25, UPT, UPT, UR44, UR13, URZ ;  /* 0x0000000d2c197290 */ /* 0x000fe2000fffe0ff */
[----:B------:R-:W-:-:S11]  /*1dc0*/  UMOV UR4, UR5 ;  /* 0x0000000500047c82 */ /* 0x000fd60008000000 */
.L_x_38:
[----:B------:R-:W-:Y:S01]  /*1dd0*/  ULEA UR17, UR4, UR7, 0x3 ;  /* 0x0000000704117291 */ /* 0x000fe2000f8e18ff */
[----:B--2---:R-:W-:Y:S01]  /*1de0*/  @!P3 MOV R2, 0xa000 ;  /* 0x0000a0000002b802 */ /* 0x004fe20000000f00 */
[----:B--2-4-:R-:W-:Y:S10]  /*1df0*/  @P0 BRA `(.L_x_33) ;  /* 0x00000000000c0947 */ /* 0x014ff40003800000 */
[----:B------:R-:W-:-:S04]  /*1e00*/  SHF.L.U32 R3, R12, 0x1f, RZ ;  /* 0x0000001f0c037819 */ /* 0x000fc800000006ff */
[----:B------:R-:W2:Y:S02]  /*1e10*/  SYNCS.PHASECHK.TRANS64.TRYWAIT P0, [UR17+0x20], R3 ;  /* 0x00002003ff0075a7 */ /* 0x000ea40008001111 */
[----:B--2---:R-:W-:Y:S05]  /*1e20*/  @!P0 BRA `(.L_x_34) ;  /* 0x0000007800408947 */ /* 0x004fea0003800000 */
.L_x_33:
[----:B------:R2:W-:Y:S01]  /*1e30*/  @!P3 SYNCS.ARRIVE.TRANS64 RZ, [UR17], R2 ;  /* 0x00000002ffffb9a7 */ /* 0x0005e20008000011 */
[----:B------:R-:W-:-:S04]  /*1e40*/  ULOP3.LUT UR5, UR24, 0x2, URZ, 0xfc, !UPT ;  /* 0x0000000218057892 */ /* 0x000fc8000f8efcff */
[----:B------:R-:W-:-:S09]  /*1e50*/  UISETP.NE.AND UP0, UPT, UR5, 0x2, UPT ;  /* 0x000000020500788c */ /* 0x000fd2000bf05270 */
[----:B------:R-:W-:Y:S05]  /*1e60*/  BRA.U UP0, `(.L_x_35) ;  /* 0x0000000100047547 */ /* 0x000fea000b800000 */
[----:B------:R-:W-:Y:S05]  /*1e70*/  BPT.TRAP 0x1 ;  /* 0x000000040000795c */ /* 0x000fea0000300000 */
.L_x_35:
[----:B------:R-:W-:Y:S04]  /*1e80*/  BSSY.RECONVERGENT B0, `(.L_x_36) ;  /* 0x0000003000007945 */ /* 0x000fe80003800200 */
[----:B------:R-:W-:Y:S05]  /*1e90*/  @P2 BRA `(.L_x_37) ;  /* 0x0000000000042947 */ /* 0x000fea0003800000 */
[----:B------:R-:W-:Y:S05]  /*1ea0*/  BPT.TRAP 0x1 ;  /* 0x000000040000795c */ /* 0x000fea0000300000 */
.L_x_37:
[----:B------:R-:W-:Y:S05]  /*1eb0*/  BSYNC.RECONVERGENT B0 ;  /* 0x0000000000007941 */ /* 0x000fea0003800200 */
.L_x_36:
[----:B------:R-:W-:Y:S02]  /*1ec0*/  UIADD3 UR5, UPT, UPT, UR4, 0x1, URZ ;  /* 0x0000000104057890 */ /* 0x000fe4000fffe0ff */
[----:B------:R-:W-:Y:S02]  /*1ed0*/  UIADD3 UR14, UP1, UPT, UR26, 0x80, URZ ;  /* 0x000000801a0e7890 */ /* 0x000fe4000ff3e0ff */
[----:B------:R-:W-:Y:S02]  /*1ee0*/  UISETP.NE.AND UP0, UPT, UR5, 0x4, UPT ;  /* 0x000000040500788c */ /* 0x000fe4000bf05270 */
[----:B------:R-:W-:Y:S02]  /*1ef0*/  USHF.L.U32 UR18, UR13, 0x6, URZ ;  /* 0x000000060d127899 */ /* 0x000fe400080006ff */
[----:B------:R-:W-:Y:S02]  /*1f00*/  USEL UR8, URZ, 0x1, UP0 ;  /* 0x00000001ff087887 */ /* 0x000fe40008000000 */
[----:B------:R-:W-:-:S02]  /*1f10*/  USEL UR5, UR5, URZ, UP0 ;  /* 0x000000ff05057287 */ /* 0x000fc40008000000 */
[----:B------:R-:W-:Y:S02]  /*1f20*/  UIADD3 UR22, UP0, UPT, UR26, 0x180, URZ ;  /* 0x000001801a167890 */ /* 0x000fe4000ff1e0ff */
[----:B------:R-:W-:Y:S01]  /*1f30*/  LOP3.LUT R12, R12, UR8, RZ, 0x3c, !PT ;  /* 0x000000080c0c7c12 */ /* 0x000fe2000f8e3cff */
[----:B------:R-:W-:Y:S02]  /*1f40*/  ULEA UR6, UR5, UR7, 0x3 ;  /* 0x0000000705067291 */ /* 0x000fe4000f8e18ff */
[----:B------:R-:W-:Y:S01]  /*1f50*/  ULEA UR8, UR4, UR7, 0xf ;  /* 0x0000000704087291 */ /* 0x000fe2000f8e78ff */
[----:B-1----:R-:W-:Y:S01]  /*1f60*/  SHF.L.U32 R0, R12, 0x1f, RZ ;  /* 0x0000001f0c007819 */ /* 0x002fe200000006ff */
[----:B------:R-:W-:Y:S02]  /*1f70*/  ULEA UR16, UR4, UR29, 0xd ;  /* 0x0000001d04107291 */ /* 0x000fe4000f8e68ff */
[----:B------:R-:W-:Y:S02]  /*1f80*/  UIADD3.X UR15, UPT, UPT, URZ, UR27, URZ, UP1, !UPT ;  /* 0x0000001bff0f7290 */ /* 0x000fe40008ffe4ff */
[----:B------:R-:W-:Y:S01]  /*1f90*/  UIADD3 UR8, UPT, UPT, UR8, 0x10800, URZ ;  /* 0x0001080008087890 */ /* 0x000fe2000fffe0ff */
[----:B------:R3:W4:Y:S01]  /*1fa0*/  SYNCS.PHASECHK.TRANS64.TRYWAIT P0, [UR6+0x20], R0 ;  /* 0x00002000ff0075a7 */ /* 0x0007220008001106 */
[----:B------:R-:W-:Y:S01]  /*1fb0*/  UIADD3.X UR23, UPT, UPT, URZ, UR27, URZ, UP0, !UPT ;  /* 0x0000001bff177290 */ /* 0x000fe200087fe4ff */
[----:B------:R-:W-:Y:S01]  /*1fc0*/  UMOV UR6, 0xf0000 ;  /* 0x000f000000067882 */ /* 0x000fe20000000000 */
[----:B------:R-:W-:Y:S01]  /*1fd0*/  UMOV UR30, 0x0 ;  /* 0x00000000001e7882 */ /* 0x000fe20000000000 */
[----:B------:R-:W-:Y:S01]  /*1fe0*/  UMOV UR31, 0x10000000 ;  /* 0x10000000001f7882 */ /* 0x000fe20000000000 */
[----:B------:R-:W-:Y:S01]  /*1ff0*/  UMOV UR19, UR35 ;  /* 0x0000002300137c82 */ /* 0x000fe20008000000 */
[----:B------:R-:W-:Y:S01]  /*2000*/  UMOV UR20, UR36 ;  /* 0x0000002400147c82 */ /* 0x000fe20008000000 */
[----:B------:R-:W-:Y:S01]  /*2010*/  UMOV UR12, UR36 ;  /* 0x00000024000c7c82 */ /* 0x000fe20008000000 */
[----:B------:R-:W-:Y:S01]  /*2020*/  UMOV UR9, UR17 ;  /* 0x0000001100097c82 */ /* 0x000fe20008000000 */
[----:B------:R-:W-:Y:S01]  /*2030*/  UMOV UR10, UR18 ;  /* 0x00000012000a7c82 */ /* 0x000fe20008000000 */
[----:B------:R3:W-:Y:S01]  /*2040*/  UTMALDG.3D.MULTICAST [UR16], [UR14], UR6, desc[UR30] ;  /* 0x00001e100e0073b4 */ /* 0x0007e20008011806 */
[----:B------:R-:W-:Y:S01]  /*2050*/  UIADD3 UR13, UPT, UPT, UR13, 0x1, URZ ;  /* 0x000000010d0d7890 */ /* 0x000fe2000fffe0ff */
[----:B------:R-:W-:-:S03]  /*2060*/  UMOV UR4, UR5 ;  /* 0x0000000500047c82 */ /* 0x000fc60008000000 */
[----:B------:R-:W-:Y:S01]  /*2070*/  UISETP.NE.AND UP0, UPT, UR13, UR25, UPT ;  /* 0x000000190d00728c */ /* 0x000fe2000bf05270 */
[----:B------:R3:W-:Y:S08]  /*2080*/  UTMALDG.3D [UR8], [UR22], desc[UR30] ;  /* 0x00001e08160075b4 */ /* 0x0007f00008011000 */
[----:B---3--:R-:W-:Y:S05]  /*2090*/  BRA.U UP0, `(.L_x_38) ;  /* 0xfffffffd004c7547 */ /* 0x008fea000b83ffff */
.L_x_32:
[C---:B------:R-:W-:Y:S01]  /*20a0*/  LEA R3, R11.reuse, UR7, 0x3 ;  /* 0x000000070b037c11 */ /* 0x040fe2000f8e18ff */
[----:B------:R-:W-:Y:S01]  /*20b0*/  NOP ;  /* 0x0000000000007918 */ /* 0x000fe20000000000 */
[----:B-1----:R-:W-:Y:S02]  /*20c0*/  SHF.L.U32 R0, R10, 0x1f, RZ ;  /* 0x0000001f0a007819 */ /* 0x002fe400000006ff */
[----:B------:R-:W-:Y:S02]  /*20d0*/  LEA R5, R11, UR7, 0x4 ;  /* 0x000000070b057c11 */ /* 0x000fe4000f8e20ff */
[----:B--2-4-:R-:W1:Y:S02]  /*20e0*/  SYNCS.PHASECHK.TRANS64.TRYWAIT P0, [R3+URZ+0x90], R0 ;  /* 0x00009000030075a7 */ /* 0x014e6400080011ff */
[----:B-1----:R-:W-:Y:S05]  /*20f0*/  @!P0 BRA `(.L_x_39) ;  /* 0x0000007400a48947 */ /* 0x002fea0003800000 */
.L_x_141:
[----:B------:R-:W2:Y:S01]  /*2100*/  LDS.128 R4, [R5+0x120] ;  /* 0x0001200005047984 */ /* 0x000ea20000000c00 */
[----:B------:R-:W-:Y:S01]  /*2110*/  UISETP.GE.AND UP0, UPT, UR42, 0x1, UPT ;  /* 0x000000012a00788c */ /* 0x000fe2000bf06270 */
[----:B------:R-:W-:Y:S01]  /*2120*/  @!PT LDS RZ, [RZ] ;  /* 0x00000000fffff984 */ /* 0x000fe20000000800 */
[----:B------:R-:W-:Y:S01]  /*2130*/  @!PT LDS RZ, [RZ] ;  /* 0x00000000fffff984 */ /* 0x000fe20000000800 */
[----:B------:R-:W-:Y:S01]  /*2140*/  @!PT LDS RZ, [RZ] ;  /* 0x00000000fffff984 */ /* 0x000fe20000000800 */
[----:B------:R-:W-:Y:S01]  /*2150*/  @!PT LDS RZ, [RZ] ;  /* 0x00000000fffff984 */ /* 0x000fe20000000800 */
[----:B------:R3:W-:Y:S06]  /*2160*/  MEMBAR.ALL.CTA ;  /* 0x0000000000007992 */ /* 0x0007ec0000008000 */
[----:B---3--:R-:W3:Y:S01]  /*2170*/  FENCE.VIEW.ASYNC.S ;  /* 0x00000000000073c6 */ /* 0x008ee20000000000 */
[----:B--2---:R-:W-:-:S13]  /*2180*/  LOP3.LUT P0, RZ, R6, 0x1, RZ, 0xc0, !PT ;  /* 0x0000000106ff7812 */ /* 0x004fda000780c0ff */
[----:B---3--:R-:W-:Y:S01]  /*2190*/  VOTEU.ANY UP1, P0 ;  /* 0x0000000000ff7886 */ /* 0x008fe20000020100 */
[----:B------:R-:W-:-:S13]  /*21a0*/  PLOP3.LUT P0, PT, PT, PT, UP1, 0x80, 0x8 ;  /* 0x000000000008781c */ /* 0x000fda0003f0f018 */
[----:B-1----:R-:W-:Y:S02]  /*21b0*/  @P0 LOP3.LUT R0, R5, 0xffff, RZ, 0xc0, !PT ;  /* 0x0000ffff05000812 */ /* 0x002fe400078ec0ff */
[----:B------:R-:W-:Y:S02]  /*21c0*/  @P0 MOV R2, R4 ;  /* 0x0000000400020202 */ /* 0x000fe40000000f00 */
[----:B------:R-:W-:Y:S01]  /*21d0*/  @P0 R2UR UR6, R0 ;  /* 0x00000000000602ca */ /* 0x000fe200000e0000 */
[----:B------:R-:W-:Y:S01]  /*21e0*/  VIADD R0, R3, 0xa0 ;  /* 0x000000a003007836 */ /* 0x000fe20000000000 */
[----:B------:R-:W-:Y:S02]  /*21f0*/  @P0 SHF.R.U32.HI R4, RZ, 0x10, R5 ;  /* 0x00000010ff040819 */ /* 0x000fe40000011605 */
[----:B------:R-:W-:Y:S02]  /*2200*/  @P0 R2UR UR8, R2 ;  /* 0x00000000020802ca */ /* 0x000fe400000e0000 */
[----:B------:R-:W-:-:S02]  /*2210*/  PRMT R0, RZ, 0x654, R0 ;  /* 0x00000654ff007816 */ /* 0x000fc40000000000 */
[----:B------:R-:W-:Y:S02]  /*2220*/  @P0 R2UR UR4, R4 ;  /* 0x00000000040402ca */ /* 0x000fe400000e0000 */
[----:B------:R1:W-:Y:S03]  /*2230*/  SYNCS.ARRIVE.TRANS64.RED.A1T0 RZ, [R0+URZ], RZ ;  /* 0x000000ff00ff79a7 */ /* 0x0003e600081004ff */
[----:B------:R-:W-:-:S04]  /*2240*/  @UP1 UMOV UR37, UR6 ;  /* 0x0000000600251c82 */ /* 0x000fc80008000000 */
[----:B------:R-:W-:-:S04]  /*2250*/  @UP1 UMOV UR38, UR8 ;  /* 0x0000000800261c82 */ /* 0x000fc80008000000 */
[----:B------:R-:W-:Y:S01]  /*2260*/  @UP1 UMOV UR36, UR4 ;  /* 0x0000000400241c82 */ /* 0x000fe20008000000 */
[----:B------:R-:W-:Y:S05]  /*2270*/  BRA.U !UP0, `(.L_x_40) ;  /* 0x0000000108d47547 */ /* 0x000fea000b800000 */
[----:B------:R-:W2:Y:S01]  /*2280*/  LDCU.128 UR12, c[0x0][0xb10] ;  /* 0x00016200ff0c77ac */ /* 0x000ea20008000c00 */
[----:B------:R-:W3:Y:S01]  /*2290*/  LDCU UR25, c[0x0][0xb20] ;  /* 0x00016400ff1977ac */ /* 0x000ee20008000800 */
[----:B------:R-:W4:Y:S01]  /*22a0*/  LDCU UR20, c[0x0][0xb0c] ;  /* 0x00016180ff1477ac */ /* 0x000f220008000800 */
[----:B------:R-:W1:Y:S01]  /*22b0*/  LDCU.64 UR10, c[0x0][0xb28] ;  /* 0x00016500ff0a77ac */ /* 0x000e620008000a00 */
[----:B------:R-:W-:Y:S02]  /*22c0*/  UISETP.NE.AND UP3, UPT, UR42, 0x1, UPT ;  /* 0x000000012a00788c */ /* 0x000fe4000bf65270 */
[----:B--2---:R-:W-:Y:S02]  /*22d0*/  UIMAD.WIDE.U32 UR16, UR39, UR15, URZ ;  /* 0x0000000f271072a5 */ /* 0x004fe4000f8e00ff */
[----:B------:R-:W-:Y:S02]  /*22e0*/  UIMAD.WIDE.U32 UR8, UR40, UR12, URZ ;  /* 0x0000000c280872a5 */ /* 0x000fe4000f8e00ff */
[----:B------:R-:W-:-:S02]  /*22f0*/  UISETP.NE.AND UP0, UPT, UR14, 0x1, UPT ;  /* 0x000000010e00788c */ /* 0x000fc4000bf05270 */
[----:B------:R-:W-:Y:S01]  /*2300*/  UIMAD.WIDE.U32 UR22, UR37, UR15, URZ ;  /* 0x0000000f251672a5 */ /* 0x000fe2000f8e00ff */
[----:B------:R-:W-:Y:S02]  /*2310*/  UMOV UR16, UR17 ;  /* 0x0000001100107c82 */ /* 0x000fe40008000000 */
[----:B------:R-:W-:Y:S01]  /*2320*/  UMOV UR8, UR9 ;  /* 0x0000000900087c82 */ /* 0x000fe20008000000 */
[----:B---3--:R-:W-:Y:S02]  /*2330*/  USHF.R.U32.HI UR16, URZ, UR25, UR16 ;  /* 0x00000019ff107299 */ /* 0x008fe40008011610 */
[----:B----4-:R-:W-:Y:S02]  /*2340*/  UISETP.NE.AND UP2, UPT, UR20, 0x1, UPT ;  /* 0x000000011400788c */ /* 0x010fe4000bf45270 */
[----:B------:R-:W-:Y:S02]  /*2350*/  USHF.R.U32.HI UR8, URZ, UR13, UR8 ;  /* 0x0000000dff087299 */ /* 0x000fe40008011608 */
[----:B------:R-:W-:-:S02]  /*2360*/  USEL UR6, UR39, UR16, !UP0 ;  /* 0x0000001027067287 */ /* 0x000fc4000c000000 */
[----:B------:R-:W-:Y:S02]  /*2370*/  USEL UR8, UR40, UR8, !UP2 ;  /* 0x0000000828087287 */ /* 0x000fe4000d000000 */
[----:B-1----:R-:W-:Y:S01]  /*2380*/  UIMAD.WIDE.U32 UR16, UR6, UR10, URZ ;  /* 0x0000000a061072a5 */ /* 0x002fe2000f8e00ff */
[----:B------:R-:W-:Y:S01]  /*2390*/  UMOV UR4, UR23 ;  /* 0x0000001700047c82 */ /* 0x000fe20008000000 */
[----:B------:R-:W-:Y:S02]  /*23a0*/  UIMAD.WIDE.U32 UR18, UR38, UR12, URZ ;  /* 0x0000000c261272a5 */ /* 0x000fe4000f8e00ff */
[----:B------:R-:W-:-:S03]  /*23b0*/  UIMAD.WIDE.U32 UR22, UR8, UR10, URZ ;  /* 0x0000000a081672a5 */ /* 0x000fc6000f8e00ff */
[----:B------:R-:W-:Y:S01]  /*23c0*/  UMOV UR16, UR17 ;  /* 0x0000001100107c82 */ /* 0x000fe20008000000 */
[----:B------:R-:W-:Y:S02]  /*23d0*/  USHF.R.U32.HI UR4, URZ, UR25, UR4 ;  /* 0x00000019ff047299 */ /* 0x000fe40008011604 */
[----:B------:R-:W-:Y:S01]  /*23e0*/  @UP3 USHF.R.U32.HI UR6, URZ, UR11, UR16 ;  /* 0x0000000bff063299 */ /* 0x000fe20008011610 */
[----:B------:R-:W-:Y:S01]  /*23f0*/  UMOV UR18, UR19 ;  /* 0x0000001300127c82 */ /* 0x000fe20008000000 */
[----:B------:R-:W-:Y:S01]  /*2400*/  UMOV UR22, UR23 ;  /* 0x0000001700167c82 */ /* 0x000fe20008000000 */
[----:B------:R-:W-:Y:S02]  /*2410*/  USHF.R.U32.HI UR13, URZ, UR13, UR18 ;  /* 0x0000000dff0d7299 */ /* 0x000fe40008011612 */
[----:B------:R-:W-:Y:S02]  /*2420*/  USEL UR4, UR37, UR4, !UP0 ;  /* 0x0000000425047287 */ /* 0x000fe4000c000000 */
[----:B------:R-:W-:-:S02]  /*2430*/  @UP3 USHF.R.U32.HI UR8, URZ, UR11, UR22 ;  /* 0x0000000bff083299 */ /* 0x000fc40008011616 */
[----:B------:R-:W-:Y:S02]  /*2440*/  UIMAD UR9, UR42, UR6, URZ ;  /* 0x000000062a0972a4 */ /* 0x000fe4000f8e02ff */
[----:B------:R-:W-:Y:S02]  /*2450*/  USEL UR6, UR38, UR13, !UP2 ;  /* 0x0000000d26067287 */ /* 0x000fe4000d000000 */
[----:B------:R-:W-:Y:S02]  /*2460*/  UIMAD UR12, UR42, UR8, URZ ;  /* 0x000000082a0c72a4 */ /* 0x000fe4000f8e02ff */
[----:B------:R-:W-:Y:S02]  /*2470*/  UISETP.GE.AND UP0, UPT, UR4, UR9, UPT ;  /* 0x000000090400728c */ /* 0x000fe4000bf06270 */
[----:B------:R-:W-:Y:S02]  /*2480*/  UIMAD.WIDE.U32 UR16, UR4, UR10, URZ ;  /* 0x0000000a041072a5 */ /* 0x000fe4000f8e00ff */
[----:B------:R-:W-:-:S02]  /*2490*/  UISETP.GE.OR UP0, UPT, UR6, UR12, UP0 ;  /* 0x0000000c0600728c */ /* 0x000fc40008706670 */
        /* <DEDUP_REMOVED lines=19> */
.L_x_40:
[----:B------:R-:W2:Y:S02]  /*25d0*/  LDCU UR4, c[0x0][0xb30] ;  /* 0x00016600ff0477ac */ /* 0x000ea40008000800 */
[----:B--2---:R-:W-:-:S09]  /*25e0*/  UISETP.NE.AND UP0, UPT, UR4, 0x1, UPT ;  /* 0x000000010400788c */ /* 0x004fd2000bf05270 */
[----:B------:R-:W-:Y:S05]  /*25f0*/  BRA.U UP0, `(.L_x_41) ;  /* 0x0000000100447547 */ /* 0x000fea000b800000 */
[----:B------:R-:W2:Y:S01]  /*2600*/  LDCU.128 UR12, c[0x0][0xb10] ;  /* 0x00016200ff0c77ac */ /* 0x000ea20008000c00 */
[----:B------:R-:W3:Y:S01]  /*2610*/  LDCU UR16, c[0x0][0xb0c] ;  /* 0x00016180ff1077ac */ /* 0x000ee20008000800 */
[----:B------:R-:W4:Y:S01]  /*2620*/  LDCU UR17, c[0x0][0xb20] ;  /* 0x00016400ff1177ac */ /* 0x000f220008000800 */
[----:B--2---:R-:W-:Y:S02]  /*2630*/  UIMAD.WIDE.U32 UR10, UR38, UR12, URZ ;  /* 0x0000000c260a72a5 */ /* 0x004fe4000f8e00ff */
[----:B------:R-:W-:Y:S02]  /*2640*/  UIMAD.WIDE.U32 UR8, UR37, UR15, URZ ;  /* 0x0000000f250872a5 */ /* 0x000fe4000f8e00ff */
[----:B---3--:R-:W-:Y:S02]  /*2650*/  UISETP.NE.AND UP2, UPT, UR16, 0x1, UPT ;  /* 0x000000011000788c */ /* 0x008fe4000bf45270 */
[----:B------:R-:W-:Y:S01]  /*2660*/  UISETP.NE.AND UP0, UPT, UR14, 0x1, UPT ;  /* 0x000000010e00788c */ /* 0x000fe2000bf05270 */
[----:B------:R-:W-:-:S02]  /*2670*/  UMOV UR6, UR11 ;  /* 0x0000000b00067c82 */ /* 0x000fc40008000000 */
[----:B------:R-:W-:Y:S01]  /*2680*/  UMOV UR4, UR9 ;  /* 0x0000000900047c82 */ /* 0x000fe20008000000 */
[----:B------:R-:W-:Y:S02]  /*2690*/  USHF.R.U32.HI UR6, URZ, UR13, UR6 ;  /* 0x0000000dff067299 */ /* 0x000fe40008011606 */
[----:B----4-:R-:W-:Y:S02]  /*26a0*/  USHF.R.U32.HI UR4, URZ, UR17, UR4 ;  /* 0x00000011ff047299 */ /* 0x010fe40008011604 */
[----:B------:R-:W-:Y:S02]  /*26b0*/  USEL UR6, UR38, UR6, !UP2 ;  /* 0x0000000626067287 */ /* 0x000fe4000d000000 */
[----:B------:R-:W-:-:S04]  /*26c0*/  USEL UR4, UR37, UR4, !UP0 ;  /* 0x0000000425047287 */ /* 0x000fc8000c000000 */
[----:B------:R-:W-:Y:S02]  /*26d0*/  UIADD3 UR8, UPT, UPT, UR6, -UR4, URZ ;  /* 0x8000000406087290 */ /* 0x000fe4000fffe0ff */
[----:B------:R-:W-:Y:S02]  /*26e0*/  UIADD3 UR4, UPT, UPT, -UR6, UR4, URZ ;  /* 0x0000000406047290 */ /* 0x000fe4000fffe1ff */
[----:B------:R-:W-:Y:S02]  /*26f0*/  UIMAD UR37, UR8, UR14, UR37 ;  /* 0x0000000e082572a4 */ /* 0x000fe4000f8e0225 */
[----:B------:R-:W-:-:S12]  /*2700*/  UIMAD UR38, UR4, UR16, UR38 ;  /* 0x00000010042672a4 */ /* 0x000fd8000f8e0226 */
.L_x_41:
[----:B------:R-:W-:Y:S01]  /*2710*/  VIADD R11, R11, 0x1 ;  /* 0x000000010b0b7836 */ /* 0x000fe20000000000 */
[----:B------:R-:W-:Y:S02]  /*2720*/  R2UR UR6, R84 ;  /* 0x00000000540672ca */ /* 0x000fe400000e0000 */
[----:B------:R-:W-:Y:S02]  /*2730*/  R2UR UR4, R83 ;  /* 0x00000000530472ca */ /* 0x000fe400000e0000 */
[C---:B------:R-:W-:Y:S02]  /*2740*/  ISETP.NE.AND P0, PT, R11.reuse, 0x2, PT ;  /* 0x000000020b00780c */ /* 0x040fe40003f05270 */
[----:B------:R-:W-:Y:S02]  /*2750*/  PLOP3.LUT P1, PT, PT, PT, PT, 0x80, 0x8 ;  /* 0x000000000008781c */ /* 0x000fe40003f2f070 */
[----:B------:R-:W-:Y:S02]  /*2760*/  SEL R3, RZ, 0x1, P0 ;  /* 0x00000001ff037807 */ /* 0x000fe40000000000 */
[----:B------:R-:W-:-:S02]  /*2770*/  SEL R11, R11, RZ, P0 ;  /* 0x000000ff0b0b7207 */ /* 0x000fc40000000000 */
[----:B------:R-:W-:Y:S01]  /*2780*/  LOP3.LUT R10, R10, R3, RZ, 0x3c, !PT ;  /* 0x000000030a0a7212 */ /* 0x000fe200078e3cff */
[----:B------:R-:W-:Y:S02]  /*2790*/  UIADD3 UR16, UPT, UPT, UR38, UR6, URZ ;  /* 0x0000000626107290 */ /* 0x000fe4000fffe0ff */
[----:B------:R-:W-:Y:S01]  /*27a0*/  UIADD3 UR20, UPT, UPT, UR37, UR4, URZ ;  /* 0x0000000425147290 */ /* 0x000fe2000fffe0ff */
[----:B------:R-:W-:Y:S11]  /*27b0*/  BRA.U UP1, `(.L_x_42) ;  /* 0xfffffff101507547 */ /* 0x000ff6000b83ffff */
[----:B------:R-:W-:Y:S01]  /*27c0*/  UIADD3 UR7, UPT, UPT, UR7, 0x20, URZ ;  /* 0x0000002007077890 */ /* 0x000fe2000fffe0ff */
[----:B------:R-:W-:-:S03]  /*27d0*/  SHF.L.U32 R3, R12, 0x1f, RZ ;  /* 0x0000001f0c037819 */ /* 0x000fc600000006ff */
[----:B------:R-:W-:-:S09]  /*27e0*/  ULEA UR4, UR5, UR7, 0x3 ;  /* 0x0000000705047291 */ /* 0x000fd2000f8e18ff */
[----:B------:R-:W2:Y:S02]  /*27f0*/  SYNCS.PHASECHK.TRANS64.TRYWAIT P0, [UR4], R3 ;  /* 0x00000003ff0075a7 */ /* 0x000ea40008001104 */
[----:B--2---:R-:W-:Y:S05]  /*2800*/  @!P0 BRA `(.L_x_43) ;  /* 0x0000006c00f48947 */ /* 0x004fea0003800000 */
.L_x_143:
[----:B------:R-:W-:-:S04]  /*2810*/  UIADD3 UR4, UPT, UPT, UR5, 0x1, URZ ;  /* 0x0000000105047890 */ /* 0x000fc8000fffe0ff */
[----:B------:R-:W-:-:S04]  /*2820*/  UISETP.NE.AND UP0, UPT, UR4, 0x4, UPT ;  /* 0x000000040400788c */ /* 0x000fc8000bf05270 */
[----:B------:R-:W-:Y:S02]  /*2830*/  USEL UR6, URZ, 0x1, UP0 ;  /* 0x00000001ff067887 */ /* 0x000fe40008000000 */
[----:B------:R-:W-:-:S04]  /*2840*/  USEL UR4, UR4, URZ, UP0 ;  /* 0x000000ff04047287 */ /* 0x000fc80008000000 */
[----:B------:R-:W-:Y:S01]  /*2850*/  ULEA UR5, UR4, UR7, 0x3 ;  /* 0x0000000704057291 */ /* 0x000fe2000f8e18ff */
[----:B------:R-:W-:-:S04]  /*2860*/  LOP3.LUT R2, R12, UR6, RZ, 0x3c, !PT ;  /* 0x000000060c027c12 */ /* 0x000fc8000f8e3cff */
[----:B-1----:R-:W-:-:S04]  /*2870*/  SHF.L.U32 R3, R2, 0x1f, RZ ;  /* 0x0000001f02037819 */ /* 0x002fc800000006ff */
[----:B------:R-:W1:Y:S02]  /*2880*/  SYNCS.PHASECHK.TRANS64.TRYWAIT P0, [UR5], R3 ;  /* 0x00000003ff0075a7 */ /* 0x000e640008001105 */
[----:B-1----:R-:W-:Y:S05]  /*2890*/  @!P0 BRA `(.L_x_44) ;  /* 0x0000006c00e88947 */ /* 0x002fea0003800000 */
.L_x_145:
        /* <DEDUP_REMOVED lines=9> */
.L_x_147:
[----:B------:R-:W-:-:S04]  /*2930*/  UIADD3 UR4, UPT, UPT, UR4, 0x1, URZ ;  /* 0x0000000104047890 */ /* 0x000fc8000fffe0ff */
[----:B------:R-:W-:-:S04]  /*2940*/  UISETP.NE.AND UP0, UPT, UR4, 0x4, UPT ;  /* 0x000000040400788c */ /* 0x000fc8000bf05270 */
[----:B------:R-:W-:Y:S02]  /*2950*/  USEL UR5, URZ, 0x1, UP0 ;  /* 0x00000001ff057887 */ /* 0x000fe40008000000 */
[----:B------:R-:W-:-:S04]  /*2960*/  USEL UR4, UR4, URZ, UP0 ;  /* 0x000000ff04047287 */ /* 0x000fc80008000000 */
[----:B------:R-:W-:Y:S01]  /*2970*/  ULEA UR4, UR4, UR7, 0x3 ;  /* 0x0000000704047291 */ /* 0x000fe2000f8e18ff */
[----:B-1----:R-:W-:-:S04]  /*2980*/  LOP3.LUT R3, R2, UR5, RZ, 0x3c, !PT ;  /* 0x0000000502037c12 */ /* 0x002fc8000f8e3cff */
[----:B------:R-:W-:Y:S01]  /*2990*/  SHF.L.U32 R3, R3, 0x1f, RZ ;  /* 0x0000001f03037819 */ /* 0x000fe200000006ff */
[----:B------:R-:W-:-:S07]  /*29a0*/  IMAD.U32 R0, RZ, RZ, UR4 ;  /* 0x00000004ff007e24 */ /* 0x000fce000f8e00ff */
.L_x_46:
[----:B-1----:R1:W2:Y:S02]  /*29b0*/  SYNCS.PHASECHK.TRANS64.TRYWAIT P0, [R0+URZ], R3 ;  /* 0x00000003000075a7 */ /* 0x0022a400080011ff */
[----:B--2---:R-:W-:Y:S05]  /*29c0*/  @!P0 NANOSLEEP.SYNCS 0x989680 ;  /* 0x009896800000895d */ /* 0x004fea0003900000 */
[----:B------:R-:W2:Y:S02]  /*29d0*/  @!P0 SYNCS.PHASECHK.TRANS64 P0, [R0+URZ], R3 ;  /* 0x00000003000085a7 */ /* 0x000ea400080010ff */
[----:B--2---:R-:W-:Y:S05]  /*29e0*/  @P0 EXIT ;  /* 0x000000000000094d */ /* 0x004fea0003800000 */
[----:B------:R-:W-:Y:S05]  /*29f0*/  BRA `(.L_x_46) ;  /* 0xfffffffc00ec7947 */ /* 0x000fea000383ffff */
.L_x_22:
[----:B------:R-:W1:Y:S02]  /*2a00*/  S2UR UR4, SR_CgaCtaId ;  /* 0x00000000000479c3 */ /* 0x000e640000008800 */
[----:B-1----:R-:W-:-:S04]  /*2a10*/  UISETP.NE.AND UP0, UPT, UR4, URZ, UPT ;  /* 0x000000ff0400728c */ /* 0x002fc8000bf05270 */
[----:B------:R-:W-:-:S09]  /*2a20*/  UISETP.NE.OR UP0, UPT, UR17, 0x1, UP0 ;  /* 0x000000011100788c */ /* 0x000fd20008705670 */
[----:B------:R-:W-:Y:S05]  /*2a30*/  BRA.U UP0, `(.L_x_47) ;  /* 0x00000005004c7547 */ /* 0x000fea000b800000 */
[----:B------:R-:W1:Y:S01]  /*2a40*/  S2UR UR5, SR_CgaCtaId ;  /* 0x00000000000579c3 */ /* 0x000e620000008800 */
[----:B------:R-:W-:Y:S01]  /*2a50*/  UMOV UR4, 0x400 ;  /* 0x0000040000047882 */ /* 0x000fe20000000000 */
[----:B------:R-:W-:Y:S01]  /*2a60*/  ISETP.GE.U32.AND P2, PT, R0, 0x4, PT ;  /* 0x000000040000780c */ /* 0x000fe20003f46070 */
[----:B------:R-:W-:Y:S01]  /*2a70*/  IMAD.MOV.U32 R12, RZ, RZ, 0x1 ;  /* 0x00000001ff0c7424 */ /* 0x000fe200078e00ff */
[----:B------:R-:W-:Y:S02]  /*2a80*/  CS2R R10, SRZ ;  /* 0x00000000000a7805 */ /* 0x000fe4000001ff00 */
[----:B------:R-:W-:Y:S01]  /*2a90*/  CS2R R8, SRZ ;  /* 0x0000000000087805 */ /* 0x000fe2000001ff00 */
[----:B-1----:R-:W-:-:S03]  /*2aa0*/  ULEA UR6, UR5, UR4, 0x18 ;  /* 0x0000000405067291 */ /* 0x002fc6000f8ec0ff */
[----:B------:R-:W-:-:S09]  /*2ab0*/  UMOV UR5, URZ ;  /* 0x000000ff00057c82 */ /* 0x000fd20008000000 */
.L_x_51:
[----:B------:R-:W-:Y:S02]  /*2ac0*/  LEA R2, R8, UR6, 0x3 ;  /* 0x0000000608027c11 */ /* 0x000fe4000f8e18ff */
[----:B------:R-:W-:-:S03]  /*2ad0*/  SHF.L.U32 R5, R9, 0x1f, RZ ;  /* 0x0000001f09057819 */ /* 0x000fc600000006ff */
[----:B------:R-:W-:Y:S01]  /*2ae0*/  VIADD R4, R2, 0x100 ;  /* 0x0000010002047836 */ /* 0x000fe20000000000 */
[----:B------:R-:W1:Y:S02]  /*2af0*/  SYNCS.PHASECHK.TRANS64.TRYWAIT P0, [R2+URZ+0xf0], R5 ;  /* 0x0000f005020075a7 */ /* 0x000e6400080011ff */
[----:B-1----:R-:W-:Y:S05]  /*2b00*/  @!P0 BRA `(.L_x_48) ;  /* 0x0000006c007c8947 */ /* 0x002fea0003800000 */
.L_x_148:
[----:B------:R-:W-:Y:S01]  /*2b10*/  ULEA UR4, UR5, UR6, 0x3 ;  /* 0x0000000605047291 */ /* 0x000fe2000f8e18ff */
[----:B------:R-:W-:Y:S02]  /*2b20*/  PRMT R4, RZ, 0x654, R4 ;  /* 0x00000654ff047816 */ /* 0x000fe40000000004 */
[----:B-1----:R-:W-:Y:S01]  /*2b30*/  SHF.L.U32 R5, R12, 0x1f, RZ ;  /* 0x0000001f0c057819 */ /* 0x002fe200000006ff */
[----:B------:R-:W-:Y:S01]  /*2b40*/  UIADD3 UR7, UPT, UPT, UR4, 0x90, URZ ;  /* 0x0000009004077890 */ /* 0x000fe2000fffe0ff */
[----:B------:R1:W-:Y:S05]  /*2b50*/  SYNCS.ARRIVE.TRANS64.RED.A1T0 RZ, [R4+URZ], RZ ;  /* 0x000000ff04ff79a7 */ /* 0x0003ea00081004ff */
[----:B------:R-:W-:Y:S01]  /*2b60*/  IMAD.U32 R7, RZ, RZ, UR7 ;  /* 0x00000007ff077e24 */ /* 0x000fe2000f8e00ff */
[----:B------:R-:W2:Y:S04]  /*2b70*/  SYNCS.PHASECHK.TRANS64.TRYWAIT P0, [UR4+0xa0], R5 ;  /* 0x0000a005ff0075a7 */ /* 0x000ea80008001104 */
[----:B------:R-:W-:Y:S01]  /*2b80*/  PRMT R6, R0, 0x654, R7 ;  /* 0x0000065400067816 */ /* 0x000fe20000000007 */
[----:B-1----:R-:W-:Y:S01]  /*2b90*/  @!P2 IMAD.MOV.U32 R4, RZ, RZ, 0x10 ;  /* 0x00000010ff04a424 */ /* 0x002fe200078e00ff */
[----:B--2---:R-:W-:Y:S06]  /*2ba0*/  @!P0 BRA `(.L_x_49) ;  /* 0x0000006c00688947 */ /* 0x004fec0003800000 */
.L_x_150:
[----:B------:R-:W-:Y:S01]  /*2bb0*/  ULEA UR8, UR5, UR6, 0x4 ;  /* 0x0000000605087291 */ /* 0x000fe2000f8e20ff */
[----:B------:R-:W-:Y:S01]  /*2bc0*/  SEL R3, R6, R3, !P2 ;  /* 0x0000000306037207 */ /* 0x000fe20005000000 */
[----:B------:R-:W-:Y:S01]  /*2bd0*/  UIADD3 UR9, UPT, UPT, UR4, 0x90, URZ ;  /* 0x0000009004097890 */ /* 0x000fe2000fffe0ff */
[----:B-1----:R-:W-:Y:S01]  /*2be0*/  LEA R2, R11, UR6, 0x3 ;  /* 0x000000060b027c11 */ /* 0x002fe2000f8e18ff */
[----:B------:R-:W-:Y:S01]  /*2bf0*/  UIADD3 UR8, UPT, UPT, UR8, 0x120, URZ ;  /* 0x0000012008087890 */ /* 0x000fe2000fffe0ff */
[----:B------:R-:W-:Y:S01]  /*2c00*/  SHF.L.U32 R5, R10, 0x1f, RZ ;  /* 0x0000001f0a057819 */ /* 0x000fe200000006ff */
[----:B------:R1:W-:Y:S01]  /*2c10*/  @!P2 SYNCS.ARRIVE.TRANS64.RED RZ, [R3+URZ], R4 ;  /* 0x0000000403ffa9a7 */ /* 0x0003e200080004ff */
[----:B------:R-:W-:Y:S01]  /*2c20*/  UIADD3 UR4, UPT, UPT, UR5, 0x1, URZ ;  /* 0x0000000105047890 */ /* 0x000fe2000fffe0ff */
[----:B------:R-:W-:-:S03]  /*2c30*/  VIADD R8, R8, 0x1 ;  /* 0x0000000108087836 */ /* 0x000fc60000000000 */
[----:B------:R-:W-:Y:S02]  /*2c40*/  UISETP.NE.AND UP0, UPT, UR4, 0x2, UPT ;  /* 0x000000020400788c */ /* 0x000fe4000bf05270 */
[----:B------:R-:W-:Y:S06]  /*2c50*/  UGETNEXTWORKID.BROADCAST [UR8], [UR9] ;  /* 0x00000000080073ca */ /* 0x000fec0008000100 */
[----:B------:R-:W-:Y:S01]  /*2c60*/  USEL UR7, URZ, 0x1, UP0 ;  /* 0x00000001ff077887 */ /* 0x000fe20008000000 */
[----:B------:R-:W-:Y:S01]  /*2c70*/  ISETP.NE.AND P0, PT, R8, 0x2, PT ;  /* 0x000000020800780c */ /* 0x000fe20003f05270 */
[----:B------:R-:W-:Y:S01]  /*2c80*/  USEL UR5, UR4, URZ, UP0 ;  /* 0x000000ff04057287 */ /* 0x000fe20008000000 */
[----:B------:R-:W2:Y:S03]  /*2c90*/  SYNCS.PHASECHK.TRANS64.TRYWAIT P1, [R2+URZ+0x90], R5 ;  /* 0x00009005020075a7 */ /* 0x000ea600080211ff */
[----:B------:R-:W-:Y:S01]  /*2ca0*/  LOP3.LUT R12, R12, UR7, RZ, 0x3c, !PT ;  /* 0x000000070c0c7c12 */ /* 0x000fe2000f8e3cff */
[----:B-12---:R-:W-:Y:S07]  /*2cb0*/  @!P1 BRA `(.L_x_50) ;  /* 0x0000006c003c9947 */ /* 0x006fee0003800000 */
.L_x_151:
[C---:B------:R-:W-:Y:S01]  /*2cc0*/  LEA R4, R11.reuse, UR6, 0x4 ;  /* 0x000000060b047c11 */ /* 0x040fe2000f8e20ff */
[----:B-1----:R-:W-:Y:S01]  /*2cd0*/  VIADD R2, R2, 0xa0 ;  /* 0x000000a002027836 */ /* 0x002fe20000000000 */
[----:B------:R-:W-:Y:S01]  /*2ce0*/  SEL R8, R8, RZ, P0 ;  /* 0x000000ff08087207 */ /* 0x000fe20000000000 */
[----:B------:R-:W-:-:S03]  /*2cf0*/  VIADD R11, R11, 0x1 ;  /* 0x000000010b0b7836 */ /* 0x000fc60000000000 */
[----:B------:R-:W1:Y:S01]  /*2d00*/  LDS.128 R4, [R4+0x120] ;  /* 0x0001200004047984 */ /* 0x000e620000000c00 */
[----:B------:R-:W-:Y:S02]  /*2d10*/  PRMT R2, RZ, 0x654, R2 ;  /* 0x00000654ff027816 */ /* 0x000fe40000000002 */
[C---:B------:R-:W-:Y:S01]  /*2d20*/  ISETP.NE.AND P1, PT, R11.reuse, 0x2, PT ;  /* 0x000000020b00780c */ /* 0x040fe20003f25270 */
[----:B------:R-:W-:Y:S01]  /*2d30*/  @!PT LDS RZ, [RZ] ;  /* 0x00000000fffff984 */ /* 0x000fe20000000800 */
[----:B------:R-:W-:Y:S01]  /*2d40*/  @!PT LDS RZ, [RZ] ;  /* 0x00000000fffff984 */ /* 0x000fe20000000800 */
[----:B------:R-:W-:Y:S01]  /*2d50*/  @!PT LDS RZ, [RZ] ;  /* 0x00000000fffff984 */ /* 0x000fe20000000800 */
[----:B------:R-:W-:Y:S01]  /*2d60*/  @!PT LDS RZ, [RZ] ;  /* 0x00000000fffff984 */ /* 0x000fe20000000800 */
[----:B------:R2:W-:Y:S06]  /*2d70*/  MEMBAR.ALL.CTA ;  /* 0x0000000000007992 */ /* 0x0005ec0000008000 */
[----:B--2---:R-:W2:Y:S01]  /*2d80*/  FENCE.VIEW.ASYNC.S ;  /* 0x00000000000073c6 */ /* 0x004ea20000000000 */
[----:B------:R-:W-:Y:S01]  /*2d90*/  SEL R11, R11, RZ, P1 ;  /* 0x000000ff0b0b7207 */ /* 0x000fe20000800000 */
[----:B--2---:R2:W-:Y:S01]  /*2da0*/  SYNCS.ARRIVE.TRANS64.RED.A1T0 RZ, [R2+URZ], RZ ;  /* 0x000000ff02ff79a7 */ /* 0x0045e200081004ff */
[----:B-1----:R-:W-:-:S02]  /*2db0*/  LOP3.LUT P3, RZ, R6, 0x1, RZ, 0xc0, !PT ;  /* 0x0000000106ff7812 */ /* 0x002fc4000786c0ff */
[----:B------:R-:W-:-:S04]  /*2dc0*/  SEL R5, RZ, 0x1, P1 ;  /* 0x00000001ff057807 */ /* 0x000fc80000800000 */
[----:B------:R-:W-:Y:S02]  /*2dd0*/  LOP3.LUT R10, R10, R5, RZ, 0x3c, !PT ;  /* 0x000000050a0a7212 */ /* 0x000fe400078e3cff */
[----:B--2---:R-:W-:-:S04]  /*2de0*/  SEL R2, RZ, 0x1, P0 ;  /* 0x00000001ff027807 */ /* 0x004fc80000000000 */
[----:B------:R-:W-:Y:S01]  /*2df0*/  LOP3.LUT R9, R9, R2, RZ, 0x3c, !PT ;  /* 0x0000000209097212 */ /* 0x000fe200078e3cff */
[----:B------:R-:W-:Y:S06]  /*2e00*/  @P3 BRA `(.L_x_51) ;  /* 0xfffffffc002c3947 */ /* 0x000fec000383ffff */
[----:B------:R-:W-:Y:S01]  /*2e10*/  ULEA UR4, UR5, UR6, 0x3 ;  /* 0x0000000605047291 */ /* 0x000fe2000f8e18ff */
[----:B------:R-:W-:-:S08]  /*2e20*/  SHF.L.U32 R3, R12, 0x1f, RZ ;  /* 0x0000001f0c037819 */ /* 0x000fd000000006ff */
[----:B------:R-:W1:Y:S02]  /*2e30*/  SYNCS.PHASECHK.TRANS64 P0, [UR4+0xa0], R3 ;  /* 0x0000a003ff0075a7 */ /* 0x000e640008001004 */
[----:B-1----:R-:W-:Y:S05]  /*2e40*/  @P0 BRA `(.L_x_52) ;  /* 0x0000000000080947 */ /* 0x002fea0003800000 */
[----:B------:R-:W1:Y:S02]  /*2e50*/  SYNCS.PHASECHK.TRANS64.TRYWAIT P0, [UR4+0xa0], R3 ;  /* 0x0000a003ff0075a7 */ /* 0x000e640008001104 */
[----:B-1----:R-:W-:Y:S05]  /*2e60*/  @!P0 BRA `(.L_x_53) ;  /* 0x0000006800e48947 */ /* 0x002fea0003800000 */
.L_x_52:
[----:B------:R-:W-:-:S04]  /*2e70*/  UIADD3 UR7, UPT, UPT, UR5, 0x1, URZ ;  /* 0x0000000105077890 */ /* 0x000fc8000fffe0ff */
[----:B------:R-:W-:-:S04]  /*2e80*/  UISETP.NE.AND UP0, UPT, UR7, 0x2, UPT ;  /* 0x000000020700788c */ /* 0x000fc8000bf05270 */
[----:B------:R-:W-:Y:S02]  /*2e90*/  USEL UR8, URZ, 0x1, UP0 ;  /* 0x00000001ff087887 */ /* 0x000fe40008000000 */
[----:B------:R-:W-:-:S04]  /*2ea0*/  USEL UR7, UR7, URZ, UP0 ;  /* 0x000000ff07077287 */ /* 0x000fc80008000000 */
[----:B------:R-:W-:Y:S01]  /*2eb0*/  ULEA UR7, UR7, UR6, 0x3 ;  /* 0x0000000607077291 */ /* 0x000fe2000f8e18ff */
[----:B-1----:R-:W-:-:S04]  /*2ec0*/  LOP3.LUT R3, R12, UR8, RZ, 0x3c, !PT ;  /* 0x000000080c037c12 */ /* 0x002fc8000f8e3cff */
[----:B------:R-:W-:-:S04]  /*2ed0*/  SHF.L.U32 R0, R3, 0x1f, RZ ;  /* 0x0000001f03007819 */ /* 0x000fc800000006ff */
[----:B------:R-:W1:Y:S02]  /*2ee0*/  SYNCS.PHASECHK.TRANS64 P0, [UR7+0xa0], R0 ;  /* 0x0000a000ff0075a7 */ /* 0x000e640008001007 */
[----:B-1----:R-:W-:Y:S05]  /*2ef0*/  @P0 EXIT ;  /* 0x000000000000094d */ /* 0x002fea0003800000 */
[----:B------:R-:W-:Y:S02]  /*2f00*/  SHF.L.U32 R3, R3, 0x1f, RZ ;  /* 0x0000001f03037819 */ /* 0x000fe400000006ff */
[----:B------:R-:W-:-:S07]  /*2f10*/  MOV R0, UR7 ;  /* 0x0000000700007c02 */ /* 0x000fce0008000f00 */
.L_x_54:
[----:B-1----:R1:W2:Y:S02]  /*2f20*/  SYNCS.PHASECHK.TRANS64.TRYWAIT P0, [R0+URZ+0xa0], R3 ;  /* 0x0000a003000075a7 */ /* 0x0022a400080011ff */
[----:B--2---:R-:W-:Y:S05]  /*2f30*/  @!P0 NANOSLEEP.SYNCS 0x989680 ;  /* 0x009896800000895d */ /* 0x004fea0003900000 */
[----:B------:R-:W2:Y:S02]  /*2f40*/  @!P0 SYNCS.PHASECHK.TRANS64 P0, [R0+URZ+0xa0], R3 ;  /* 0x0000a003000085a7 */ /* 0x000ea400080010ff */
[----:B--2---:R-:W-:Y:S05]  /*2f50*/  @P0 EXIT ;  /* 0x000000000000094d */ /* 0x004fea0003800000 */
[----:B------:R-:W-:Y:S05]  /*2f60*/  BRA `(.L_x_54) ;  /* 0xfffffffc00ec7947 */ /* 0x000fea000383ffff */
.L_x_47:
[----:B------:R-:W-:Y:S05]  /*2f70*/  BRA.U UP4, `(.L_x_55) ;  /* 0x0000000d04d87547 */ /* 0x000fea000b800000 */
[----:B------:R-:W1:Y:S01]  /*2f80*/  S2UR UR7, SR_CgaCtaId ;  /* 0x00000000000779c3 */ /* 0x000e620000008800 */
[----:B------:R-:W-:Y:S01]  /*2f90*/  UMOV UR4, 0x40 ;  /* 0x0000004000047882 */ /* 0x000fe20000000000 */
[----:B------:R-:W-:Y:S01]  /*2fa0*/  NOP ;  /* 0x0000000000007918 */ /* 0x000fe20000000000 */
[----:B------:R-:W-:Y:S01]  /*2fb0*/  UMOV UR6, 0x400 ;  /* 0x0000040000067882 */ /* 0x000fe20000000000 */
[----:B-1----:R-:W-:Y:S02]  /*2fc0*/  ULEA UR5, UR7, UR4, 0x18 ;  /* 0x0000000407057291 */ /* 0x002fe4000f8ec0ff */
[----:B------:R-:W-:-:S07]  /*2fd0*/  ULEA UR6, UR7, UR6, 0x18 ;  /* 0x0000000607067291 */ /* 0x000fce000f8ec0ff */
[----:B------:R-:W1:Y:S02]  /*2fe0*/  LDS.U8 R0, [UR5+0x1c] ;  /* 0x00001c05ff007984 */ /* 0x000e640008000000 */
[----:B-1----:R-:W-:-:S13]  /*2ff0*/  ISETP.NE.AND P0, PT, R0, RZ, PT ;  /* 0x000000ff0000720c */ /* 0x002fda0003f05270 */
[----:B------:R-:W-:Y:S05]  /*3000*/  @P0 BRA `(.L_x_56) ;  /* 0x0000000000580947 */ /* 0x000fea0003800000 */
[----:B------:R-:W-:-:S13]  /*3010*/  ELECT P0, URZ, PT ;  /* 0x0000000000ff782f */ /* 0x000fda0003800000 */
[----:B------:R-:W-:Y:S05]  /*3020*/  @!P0 BRA `(.L_x_57) ;  /* 0x0000000000608947 */ /* 0x000fea0003800000 */
[----:B------:R-:W-:Y:S01]  /*3030*/  UMOV UR4, 0x10 ;  /* 0x0000001000047882 */ /* 0x000fe20000000000 */
[----:B------:R-:W-:Y:S01]  /*3040*/  HFMA2 R0, -RZ, RZ, 0, 5.9604644775390625e-08 ;  /* 0x00000001ff007431 */ /* 0x000fe200000001ff */
[----:B------:R-:W-:-:S03]  /*3050*/  MOV R3, 0xffff ;  /* 0x0000ffff00037802 */ /* 0x000fc60000000f00 */
[----:B------:R-:W-:Y:S04]  /*3060*/  DEPBAR.LE SB1, 0x36 ;  /* 0x00009d800000791a */ /* 0x000fe80000000000 */
[----:B------:R-:W1:Y:S02]  /*3070*/  UTCATOMSWS.FIND_AND_SET.ALIGN UP0, UR4, UR4 ;  /* 0x00000004000475e3 */ /* 0x000e640008000800 */
[----:B-1----:R-:W-:Y:S01]  /*3080*/  MOV R4, UR4 ;  /* 0x0000000400047c02 */ /* 0x002fe20008000f00 */
[----:B------:R-:W-:Y:S06]  /*3090*/  BRA.U UP0, `(.L_x_58) ;  /* 0x0000000100187547 */ /* 0x000fec000b800000 */
.L_x_59:
[----:B------:R-:W-:Y:S05]  /*30a0*/  NANOSLEEP 0x64 ;  /* 0x000000640000795d */ /* 0x000fea0003800000 */
[----:B------:R-:W-:-:S05]  /*30b0*/  UMOV UR4, 0x10 ;  /* 0x0000001000047882 */ /* 0x000fca0000000000 */
[----:B------:R-:W-:Y:S04]  /*30c0*/  DEPBAR.LE SB1, 0x36 ;  /* 0x00009d800000791a */ /* 0x000fe80000000000 */
[----:B------:R-:W1:Y:S02]  /*30d0*/  UTCATOMSWS.FIND_AND_SET.ALIGN UP0, UR4, UR4 ;  /* 0x00000004000475e3 */ /* 0x000e640008000800 */
[----:B-1----:R-:W-:Y:S01]  /*30e0*/  MOV R4, UR4 ;  /* 0x0000000400047c02 */ /* 0x002fe20008000f00 */
[----:B------:R-:W-:Y:S05]  /*30f0*/  BRA.U !UP0, `(.L_x_59) ;  /* 0xfffffffd08e87547 */ /* 0x000fea000b83ffff */
.L_x_58:
[-C--:B------:R-:W-:Y:S02]  /*3100*/  SHF.L.U32 R3, R3, R4.reuse, RZ ;  /* 0x0000000403037219 */ /* 0x080fe400000006ff */
[----:B------:R-:W-:Y:S01]  /*3110*/  SHF.L.U32 R0, R0, R4, RZ ;  /* 0x0000000400007219 */ /* 0x000fe200000006ff */
[----:B------:R-:W-:Y:S02]  /*3120*/  IMAD.SHL.U32 R4, R4, 0x20, RZ ;  /* 0x0000002004047824 */ /* 0x000fe400078e00ff */
[----:B------:R1:W-:Y:S04]  /*3130*/  ATOMS.OR RZ, [UR5+0x14], R3 ;  /* 0x00001403ffff798c */ /* 0x0003e8000b000005 */
[----:B------:R1:W-:Y:S04]  /*3140*/  ATOMS.OR RZ, [UR5+0x18], R0 ;  /* 0x00001800ffff798c */ /* 0x0003e8000b000005 */
[----:B------:R1:W-:Y:S01]  /*3150*/  STS [UR6+0x140], R4 ;  /* 0x00014004ff007988 */ /* 0x0003e20008000806 */
[----:B------:R-:W-:Y:S05]  /*3160*/  BRA `(.L_x_57) ;  /* 0x0000000000107947 */ /* 0x000fea0003800000 */
.L_x_56:
[----:B------:R-:W-:Y:S02]  /*3170*/  MOV R0, 0xffffffff ;  /* 0xffffffff00007802 */ /* 0x000fe40000000f00 */
[----:B------:R-:W-:-:S03]  /*3180*/  MOV R4, 0x31b0 ;  /* 0x000031b000047802 */ /* 0x000fc60000000f00 */
[----:B------:R1:W-:Y:S04]  /*3190*/  STS [UR6+0x140], R0 ;  /* 0x00014000ff007988 */ /* 0x0003e80008000806 */
[----:B-1---5:R-:W-:Y:S05]  /*31a0*/  CALL.REL.NOINC `($__internal_1_$__cuda_sm10x_tcgen05_guardrail_trap_phase_invalid_during_alloc) ;  /* 0x00000070002c7944 */ /* 0x022fea0003c00000 */
.L_x_57:
[----:B------:R-:W-:Y:S05]  /*31b0*/  WARPSYNC.ALL ;  /* 0x0000000000007948 */ /* 0x000fea0003800000 */
[----:B------:R-:W2:Y:S01]  /*31c0*/  S2UR UR4, SR_CgaCtaId ;  /* 0x00000000000479c3 */ /* 0x000ea20000008800 */
[----:B------:R-:W-:Y:S01]  /*31d0*/  UMOV UR26, 0x400 ;  /* 0x00000400001a7882 */ /* 0x000fe20000000000 */
[----:B------:R-:W-:-:S06]  /*31e0*/  NOP ;  /* 0x0000000000007918 */ /* 0x000fcc0000000000 */
[----:B------:R-:W-:Y:S06]  /*31f0*/  BAR.ARV 0x6, 0xa0 ;  /* 0x0182800000007b1d */ /* 0x000fec0000002000 */
[----:B------:R-:W3:Y:S01]  /*3200*/  LDCU UR5, c[0x0][0x38c] ;  /* 0x00007180ff0577ac */ /* 0x000ee20008000800 */
[----:B------:R-:W-:Y:S01]  /*3210*/  LOP3.LUT R2, R2, 0xffff, RZ, 0xc0, !PT ;  /* 0x0000ffff02027812 */ /* 0x000fe200078ec0ff */
[----:B------:R-:W-:Y:S01]  /*3220*/  IMAD.MOV.U32 R11, RZ, RZ, 0x1 ;  /* 0x00000001ff0b7424 */ /* 0x000fe200078e00ff */
[----:B------:R-:W-:Y:S01]  /*3230*/  CS2R R8, SRZ ;  /* 0x0000000000087805 */ /* 0x000fe2000001ff00 */
[----:B------:R-:W4:Y:S01]  /*3240*/  LDCU UR7, c[0x0][0x38c] ;  /* 0x00007180ff0777ac */ /* 0x000f220008000800 */
[----:B------:R-:W-:Y:S01]  /*3250*/  R2UR UR27, R2 ;  /* 0x00000000021b72ca */ /* 0x000fe200000e0000 */
[----:B------:R-:W-:Y:S01]  /*3260*/  IMAD.MOV.U32 R10, RZ, RZ, RZ ;  /* 0x000000ffff0a7224 */ /* 0x000fe200078e00ff */
[----:B------:R-:W-:Y:S01]  /*3270*/  UMOV UR30, URZ ;  /* 0x000000ff001e7c82 */ /* 0x000fe20008000000 */
[----:B------:R-:W-:Y:S01]  /*3280*/  UMOV UR24, URZ ;  /* 0x000000ff00187c82 */ /* 0x000fe20008000000 */
[----:B--2---:R-:W-:Y:S01]  /*3290*/  ULEA UR26, UR4, UR26, 0x18 ;  /* 0x0000001a041a7291 */ /* 0x004fe2000f8ec0ff */
[----:B------:R-:W-:Y:S01]  /*32a0*/  UMOV UR38, 0x0 ;  /* 0x0000000000267882 */ /* 0x000fe20000000000 */
[----:B------:R-:W-:-:S02]  /*32b0*/  UMOV UR39, 0x4400490 ;  /* 0x0440049000277882 */ /* 0x000fc40000000000 */
[----:B------:R-:W-:Y:S02]  /*32c0*/  UIADD3 UR4, UPT, UPT, UR26, 0x8800, URZ ;  /* 0x000088001a047890 */ /* 0x000fe4000fffe0ff */
[----:B------:R-:W-:Y:S02]  /*32d0*/  UIADD3 UR6, UPT, UPT, UR26, 0x10800, URZ ;  /* 0x000108001a067890 */ /* 0x000fe4000fffe0ff */
[----:B---3--:R-:W-:Y:S01]  /*32e0*/  UIADD3 UR5, UPT, UPT, UR5, 0x3f, URZ ;  /* 0x0000003f05057890 */ /* 0x008fe2000fffe0ff */
[----:B-1----:R-:W1:Y:S01]  /*32f0*/  LDS R0, [UR26+0x140] ;  /* 0x0001401aff007984 */ /* 0x002e620008000800 */
[----:B------:R-:W-:Y:S01]  /*3300*/  UMOV UR36, 0x0 ;  /* 0x0000000000247882 */ /* 0x000fe20000000000 */
[----:B------:R-:W-:Y:S01]  /*3310*/  UMOV UR37, 0x4400490 ;  /* 0x0440049000257882 */ /* 0x000fe20000000000 */
[----:B------:R-:W-:Y:S02]  /*3320*/  USHF.R.S32.HI UR40, URZ, 0x1f, UR5 ;  /* 0x0000001fff287899 */ /* 0x000fe40008011405 */
[----:B----4-:R-:W-:-:S02]  /*3330*/  UISETP.GE.AND UP4, UPT, UR7, 0x1, UPT ;  /* 0x000000010700788c */ /* 0x010fc4000bf86270 */
[----:B------:R-:W-:Y:S02]  /*3340*/  ULEA.HI UR40, UR40, UR5, URZ, 0x6 ;  /* 0x0000000528287291 */ /* 0x000fe4000f8f30ff */
[----:B------:R-:W-:Y:S02]  /*3350*/  USHF.R.U32.HI UR5, URZ, 0x4, UR4 ;  /* 0x00000004ff057899 */ /* 0x000fe40008011604 */
[----:B------:R-:W-:Y:S02]  /*3360*/  USHF.R.S32.HI UR40, URZ, 0x6, UR40 ;  /* 0x00000006ff287899 */ /* 0x000fe40008011428 */
[----:B------:R-:W-:Y:S02]  /*3370*/  USHF.R.U32.HI UR4, URZ, 0x4, UR6 ;  /* 0x00000004ff047899 */ /* 0x000fe40008011606 */
[----:B------:R-:W-:Y:S02]  /*3380*/  UISETP.LT.AND UP0, UPT, UR40, 0x1, UPT ;  /* 0x000000012800788c */ /* 0x000fe4000bf01270 */
[----:B------:R-:W-:-:S02]  /*3390*/  ULOP3.LUT UR5, UR5, 0x3fff, URZ, 0xc0, !UPT ;  /* 0x00003fff05057892 */ /* 0x000fc4000f8ec0ff */
[----:B------:R-:W-:Y:S02]  /*33a0*/  ULOP3.LUT UR4, UR4, 0x3fff, URZ, 0xc0, !UPT ;  /* 0x00003fff04047892 */ /* 0x000fe4000f8ec0ff */
[----:B------:R-:W-:Y:S02]  /*33b0*/  USEL UR41, UR40, 0x1, !UP0 ;  /* 0x0000000128297887 */ /* 0x000fe4000c000000 */
[----:B------:R-:W-:Y:S02]  /*33c0*/  ULOP3.LUT UR28, UR5, 0x10000, URZ, 0xfc, !UPT ;  /* 0x00010000051c7892 */ /* 0x000fe4000f8efcff */
[----:B------:R-:W-:Y:S02]  /*33d0*/  ULOP3.LUT UR29, UR4, 0x10000, URZ, 0xfc, !UPT ;  /* 0x00010000041d7892 */ /* 0x000fe4000f8efcff */
[----:B------:R-:W-:Y:S01]  /*33e0*/  UIADD3 UR41, UPT, UPT, -UR41, URZ, URZ ;  /* 0x000000ff29297290 */ /* 0x000fe2000fffe1ff */
[----:B------:R-:W-:Y:S01]  /*33f0*/  UMOV UR34, 0x0 ;  /* 0x0000000000227882 */ /* 0x000fe20000000000 */
[----:B------:R-:W-:Y:S01]  /*3400*/  UMOV UR35, 0x4400490 ;  /* 0x0440049000237882 */ /* 0x000fe20000000000 */
[----:B------:R-:W-:Y:S01]  /*3410*/  UMOV UR32, 0x0 ;  /* 0x0000000000207882 */ /* 0x000fe20000000000 */
[----:B------:R-:W-:Y:S01]  /*3420*/  UMOV UR33, 0x4400490 ;  /* 0x0440049000217882 */ /* 0x000fe20000000000 */
[----:B-1----:R-:W-:-:S15]  /*3430*/  R2UR UR42, R0 ;  /* 0x00000000002a72ca */ /* 0x002fde00000e0000 */
.L_x_66:
[----:B------:R-:W-:Y:S02]  /*3440*/  LEA R0, R10, UR26, 0x3 ;  /* 0x0000001a0a007c11 */ /* 0x000fe4000f8e18ff */
[----:B------:R-:W-:Y:S02]  /*3450*/  SHF.L.U32 R5, R9, 0x1f, RZ ;  /* 0x0000001f09057819 */ /* 0x000fe400000006ff */
[----:B------:R-:W-:Y:S01]  /*3460*/  PLOP3.LUT P0, PT, PT, PT, UP4, 0x80, 0x8 ;  /* 0x000000000008781c */ /* 0x000fe20003f0f048 */
[----:B------:R-:W-:Y:S01]  /*3470*/  VIADD R3, R0, 0xa0 ;  /* 0x000000a000037836 */ /* 0x000fe20000000000 */
[----:B-1----:R-:W1:Y:S02]  /*3480*/  SYNCS.PHASECHK.TRANS64.TRYWAIT P1, [R0+URZ+0x90], R5 ;  /* 0x00009005000075a7 */ /* 0x002e6400080211ff */
[----:B-1-3--:R-:W-:Y:S09]  /*3490*/  @!P1 BRA `(.L_x_60) ;  /* 0x0000006400709947 */ /* 0x00aff20003800000 */
.L_x_153:
[----:B------:R-:W-:Y:S01]  /*34a0*/  LEA R4, R10, UR26, 0x4 ;  /* 0x0000001a0a047c11 */ /* 0x000fe2000f8e20ff */
[----:B------:R-:W-:Y:S01]  /*34b0*/  @UP4 ULEA UR4, UR24, UR26, 0x3 ;  /* 0x0000001a18044291 */ /* 0x000fe2000f8e18ff */
[----:B------:R-:W-:Y:S01]  /*34c0*/  PLOP3.LUT P2, PT, PT, PT, PT, 0x80, 0x8 ;  /* 0x000000000008781c */ /* 0x000fe20003f4f070 */
[----:B------:R-:W-:Y:S01]  /*34d0*/  ULEA UR31, UR30, UR26, 0x3 ;  /* 0x0000001a1e1f7291 */ /* 0x000fe2000f8e18ff */
[----:B------:R-:W-:Y:S02]  /*34e0*/  PRMT R3, RZ, 0x654, R3 ;  /* 0x00000654ff037816 */ /* 0x000fe40000000003 */
[----:B-1----:R-:W1:Y:S01]  /*34f0*/  LDS.128 R4, [R4+0x120] ;  /* 0x0001200004047984 */ /* 0x002e620000000c00 */
[----:B------:R-:W-:Y:S02]  /*3500*/  @P0 SHF.L.U32 R2, R8, 0x1f, RZ ;  /* 0x0000001f08020819 */ /* 0x000fe400000006ff */
[----:B------:R-:W-:Y:S01]  /*3510*/  SHF.L.U32 R0, R11, 0x1f, RZ ;  /* 0x0000001f0b007819 */ /* 0x000fe200000006ff */
[----:B------:R-:W-:Y:S01]  /*3520*/  @!PT LDS RZ, [RZ] ;  /* 0x00000000fffff984 */ /* 0x000fe20000000800 */
[----:B------:R-:W-:Y:S01]  /*3530*/  @!PT LDS RZ, [RZ] ;  /* 0x00000000fffff984 */ /* 0x000fe20000000800 */
[----:B------:R-:W-:Y:S01]  /*3540*/  @!PT LDS RZ, [RZ] ;  /* 0x00000000fffff984 */ /* 0x000fe20000000800 */
[----:B------:R-:W-:Y:S01]  /*3550*/  @!PT LDS RZ, [RZ] ;  /* 0x00000000fffff984 */ /* 0x000fe20000000800 */
[----:B------:R2:W-:Y:S06]  /*3560*/  MEMBAR.ALL.CTA ;  /* 0x0000000000007992 */ /* 0x0005ec0000008000 */
[----:B--2---:R-:W2:Y:S02]  /*3570*/  FENCE.VIEW.ASYNC.S ;  /* 0x00000000000073c6 */ /* 0x004ea40000000000 */
[----:B--2---:R2:W-:Y:S01]  /*3580*/  SYNCS.ARRIVE.TRANS64.RED.A1T0 RZ, [R3+URZ], RZ ;  /* 0x000000ff03ff79a7 */ /* 0x0045e200081004ff */
[----:B------:R2:W3:Y:S01]  /*3590*/  @P0 SYNCS.PHASECHK.TRANS64.TRYWAIT P2, [UR4], R2 ;  /* 0x00000002ff0005a7 */ /* 0x0004e20008041104 */
[----:B------:R-:W-:Y:S01]  /*35a0*/  ULEA.HI UR4, UR30, UR30, URZ, 0x1 ;  /* 0x0000001e1e047291 */ /* 0x000fe2000f8f08ff */
[----:B-1----:R-:W-:-:S03]  /*35b0*/  LOP3.LUT P1, RZ, R6, 0x1, RZ, 0xc0, !PT ;  /* 0x0000000106ff7812 */ /* 0x002fc6000782c0ff */
[----:B------:R-:W-:Y:S02]  /*35c0*/  USHF.L.U32 UR11, UR4, 0x7, URZ ;  /* 0x00000007040b7899 */ /* 0x000fe400080006ff */
[----:B------:R-:W-:Y:S02]  /*35d0*/  ULOP3.LUT UR4, UR4, 0xffe, URZ, 0xc0, !UPT ;  /* 0x00000ffe04047892 */ /* 0x000fe4000f8ec0ff */
[----:B------:R-:W-:Y:S02]  /*35e0*/  ULOP3.LUT UR11, UR11, 0xffffff00, URZ, 0xc0, !UPT ;  /* 0xffffff000b0b7892 */ /* 0x000fe4000f8ec0ff */
[----:B------:R-:W-:Y:S02]  /*35f0*/  UIADD3 UR4, UPT, UPT, -UR4, UR30, URZ ;  /* 0x0000001e04047290 */ /* 0x000fe4000fffe1ff */
[----:B------:R-:W-:Y:S01]  /*3600*/  UIADD3 UR11, UPT, UPT, UR42, UR11, URZ ;  /* 0x0000000b2a0b7290 */ /* 0x000fe2000fffe0ff */
[----:B------:R-:W1:Y:S03]  /*3610*/  SYNCS.PHASECHK.TRANS64.TRYWAIT P0, [UR31+0xd0], R0 ;  /* 0x0000d000ff0075a7 */ /* 0x000e66000800111f */
[----:B------:R-:W-:Y:S01]  /*3620*/  ULEA UR11, UR4, UR11, 0x14 ;  /* 0x0000000b040b7291 */ /* 0x000fe2000f8ea0ff */
[----:B-123--:R-:W-:Y:S11]  /*3630*/  @!P0 BRA `(.L_x_61) ;  /* 0x00000064001c8947 */ /* 0x00eff60003800000 */
.L_x_155:
[----:B------:R-:W-:Y:S01]  /*3640*/  IADD3 R10, PT, PT, R10, 0x1, RZ ;  /* 0x000000010a0a7810 */ /* 0x000fe20007ffe0ff */
[----:B------:R-:W-:Y:S06]  /*3650*/  BRA.U !UP4, `(.L_x_62) ;  /* 0x000000010cc07547 */ /* 0x000fec000b800000 */
[----:B------:R-:W-:Y:S01]  /*3660*/  UPLOP3.LUT UP2, UPT, UPT, UPT, UPT, 0x40, 0x4 ;  /* 0x000000000004789c */ /* 0x000fe20003f4e870 */
[----:B------:R-:W-:Y:S01]  /*3670*/  UMOV UR23, UR41 ;  /* 0x0000002900177c82 */ /* 0x000fe20008000000 */
[----:B------:R-:W-:Y:S01]  /*3680*/  UMOV UR22, UR40 ;  /* 0x0000002800167c82 */ /* 0x000fe20008000000 */
[----:B------:R-:W-:-:S08]  /*3690*/  UMOV UR10, UR24 ;  /* 0x00000018000a7c82 */ /* 0x000fd00008000000 */
.L_x_65:
[----:B------:R-:W-:Y:S02]  /*36a0*/  UIADD3 UR23, UPT, UPT, UR23, 0x1, URZ ;  /* 0x0000000117177890 */ /* 0x000fe4000fffe0ff */
[----:B--2---:R-:W-:Y:S02]  /*36b0*/  ULEA UR5, UR10, UR26, 0x3 ;  /* 0x0000001a0a057291 */ /* 0x004fe4000f8e18ff */
[----:B------:R-:W-:Y:S01]  /*36c0*/  UISETP.NE.AND UP3, UPT, UR23, URZ, UPT ;  /* 0x000000ff1700728c */ /* 0x000fe2000bf65270 */
[----:B---3--:R-:W-:Y:S10]  /*36d0*/  @P2 BRA `(.L_x_63) ;  /* 0x00000000000c2947 */ /* 0x008ff40003800000 */
[----:B-1----:R-:W-:Y:S04]  /*36e0*/  SHF.L.U32 R3, R8, 0x1f, RZ ;  /* 0x0000001f08037819 */ /* 0x002fe800000006ff */
[----:B------:R-:W1:Y:S02]  /*36f0*/  SYNCS.PHASECHK.TRANS64.TRYWAIT P0, [UR5], R3 ;  /* 0x00000003ff0075a7 */ /* 0x000e640008001105 */
[----:B-1----:R-:W-:Y:S05]  /*3700*/  @!P0 BRA `(.L_x_64) ;  /* 0x0000006400008947 */ /* 0x002fea0003800000 */
.L_x_63:
[----:B------:R-:W-:Y:S01]  /*3710*/  UISETP.NE.AND UP0, UPT, UR22, 0x1, UPT ;  /* 0x000000011600788c */ /* 0x000fe2000bf05270 */
[----:B------:R-:W-:Y:S01]  /*3720*/  PLOP3.LUT P2, PT, PT, PT, PT, 0x80, 0x8 ;  /* 0x000000000008781c */ /* 0x000fe20003f4f070 */
[----:B------:R-:W-:Y:S02]  /*3730*/  UIADD3 UR4, UPT, UPT, UR10, 0x1, URZ ;  /* 0x000000010a047890 */ /* 0x000fe4000fffe0ff */
[----:B------:R-:W-:Y:S02]  /*3740*/  UIADD3 UR25, UPT, UPT, UR5, 0x20, URZ ;  /* 0x0000002005197890 */ /* 0x000fe4000fffe0ff */
[----:B------:R-:W-:Y:S01]  /*3750*/  UISETP.NE.AND UP1, UPT, UR4, 0x4, UPT ;  /* 0x000000040400788c */ /* 0x000fe2000bf25270 */
[----:B------:R-:W-:Y:S01]  /*3760*/  PLOP3.LUT P0, PT, PT, PT, UP0, 0x80, 0x8 ;  /* 0x000000000008781c */ /* 0x000fe20003f0f008 */
[----:B------:R-:W-:Y:S02]  /*3770*/  UIADD3 UR22, UPT, UPT, UR22, -0x1, URZ ;  /* 0xffffffff16167890 */ /* 0x000fe4000fffe0ff */
[----:B------:R-:W-:Y:S02]  /*3780*/  USEL UR6, URZ, 0x1, UP1 ;  /* 0x00000001ff067887 */ /* 0x000fe40008800000 */
[----:B------:R-:W-:Y:S01]  /*3790*/  USEL UR24, UR4, URZ, UP1 ;  /* 0x000000ff04187287 */ /* 0x000fe20008800000 */
[----:B------:R-:W-:Y:S01]  /*37a0*/  UMOV UR7, 0x40004040 ;  /* 0x4000404000077882 */ /* 0x000fe20000000000 */
[----:B------:R-:W-:Y:S02]  /*37b0*/  UMOV UR5, 0x40004040 ;  /* 0x4000404000057882 */ /* 0x000fe40000000000 */
[----:B------:R-:W-:Y:S01]  /*37c0*/  @UP0 ULEA UR4, UR24, UR26, 0x3 ;  /* 0x0000001a18040291 */ /* 0x000fe2000f8e18ff */
[----:B------:R-:W-:Y:S01]  /*37d0*/  LOP3.LUT R8, R8, UR6, RZ, 0x3c, !PT ;  /* 0x0000000608087c12 */ /* 0x000fe2000f8e3cff */
[----:B------:R-:W-:Y:S01]  /*37e0*/  ULEA UR6, UR10, UR29, 0xb ;  /* 0x0000001d0a067291 */ /* 0x000fe2000f8e58ff */
[----:B------:R-:W-:Y:S02]  /*37f0*/  UMOV UR21, 0x40004040 ;  /* 0x4000404000157882 */ /* 0x000fe40000000000 */
[----:B-1----:R-:W-:Y:S01]  /*3800*/  @P0 SHF.L.U32 R0, R8, 0x1f, RZ ;  /* 0x0000001f08000819 */ /* 0x002fe200000006ff */
[----:B------:R-:W-:Y:S02]  /*3810*/  UIADD3 UR20, UPT, UPT, UR6, 0x2, URZ ;  /* 0x0000000206147890 */ /* 0x000fe4000fffe0ff */
[----:B------:R-:W-:Y:S01]  /*3820*/  UIADD3 UR16, UPT, UPT, UR6, 0x4, URZ ;  /* 0x0000000406107890 */ /* 0x000fe2000fffe0ff */
[----:B------:R2:W3:Y:S01]  /*3830*/  @P0 SYNCS.PHASECHK.TRANS64.TRYWAIT P2, [UR4], R0 ;  /* 0x00000000ff0005a7 */ /* 0x0004e20008041104 */
[----:B------:R-:W-:Y:S02]  /*3840*/  ULEA UR4, UR10, UR28, 0x9 ;  /* 0x0000001c0a047291 */ /* 0x000fe4000f8e48ff */
[----:B------:R-:W-:Y:S02]  /*3850*/  UIADD3 UR12, UPT, UPT, UR6, 0x6, URZ ;  /* 0x00000006060c7890 */ /* 0x000fe4000fffe0ff */
[----:B------:R-:W-:Y:S02]  /*3860*/  UIADD3 UR18, UPT, UPT, UR4, 0x2, URZ ;  /* 0x0000000204127890 */ /* 0x000fe4000fffe0ff */
[----:B------:R-:W-:Y:S02]  /*3870*/  UIADD3 UR14, UPT, UPT, UR4, 0x4, URZ ;  /* 0x00000004040e7890 */ /* 0x000fe4000fffe0ff */
[----:B------:R-:W-:Y:S01]  /*3880*/  UIADD3 UR8, UPT, UPT, UR4, 0x6, URZ ;  /* 0x0000000604087890 */ /* 0x000fe2000fffe0ff */
[----:B------:R2:W-:Y:S01]  /*3890*/  UTCHMMA gdesc[UR4], gdesc[UR6], tmem[UR11], tmem[UR38], idesc[UR39], UP2 ;  /* 0x00ff2606040075ea */ /* 0x0005e2000900000b */
[----:B------:R-:W-:Y:S01]  /*38a0*/  UPLOP3.LUT UP2, UPT, UPT, UPT, UPT, 0x80, 0x8 ;  /* 0x000000000008789c */ /* 0x000fe20003f4f070 */
[----:B------:R-:W-:Y:S01]  /*38b0*/  UMOV UR19, 0x40004040 ;  /* 0x4000404000137882 */ /* 0x000fe20000000000 */
[----:B------:R-:W-:Y:S01]  /*38c0*/  UMOV UR17, 0x40004040 ;  /* 0x4000404000117882 */ /* 0x000fe20000000000 */
[----:B------:R2:W-:Y:S01]  /*38d0*/  UTCHMMA gdesc[UR18], gdesc[UR20], tmem[UR11], tmem[UR36], idesc[UR37], UPT ;  /* 0x00ff2414120075ea */ /* 0x0005e2000b80000b */
[----:B------:R-:W-:Y:S01]  /*38e0*/  UMOV UR15, 0x40004040 ;  /* 0x40004040000f7882 */ /* 0x000fe20000000000 */
[----:B------:R-:W-:Y:S01]  /*38f0*/  UMOV UR13, 0x40004040 ;  /* 0x40004040000d7882 */ /* 0x000fe20000000000 */
[----:B------:R-:W-:Y:S01]  /*3900*/  UMOV UR9, 0x40004040 ;  /* 0x4000404000097882 */ /* 0x000fe20000000000 */
[----:B------:R2:W-:Y:S01]  /*3910*/  UTCHMMA gdesc[UR14], gdesc[UR16], tmem[UR11], tmem[UR34], idesc[UR35], UPT ;  /* 0x00ff22100e0075ea */ /* 0x0005e2000b80000b */
[----:B------:R2:W-:Y:S01]  /*3920*/  UTCHMMA gdesc[UR8], gdesc[UR12], tmem[UR11], tmem[UR32], idesc[UR33], UPT ;  /* 0x00ff200c080075ea */ /* 0x0005e2000b80000b */
[----:B------:R2:W-:Y:S01]  /*3930*/  UTCBAR.MULTICAST [UR25], URZ, UR27 ;  /* 0x000000ff190073e9 */ /* 0x0005e2000800081b */
[----:B------:R-:W-:Y:S01]  /*3940*/  UMOV UR10, UR24 ;  /* 0x00000018000a7c82 */ /* 0x000fe20008000000 */
[----:B------:R-:W-:Y:S05]  /*3950*/  BRA.U UP3, `(.L_x_65) ;  /* 0xfffffffd03507547 */ /* 0x000fea000b83ffff */
.L_x_62:
[----:B--2---:R-:W-:Y:S01]  /*3960*/  UIADD3 UR4, UPT, UPT, UR30, 0x1, URZ ;  /* 0x000000011e047890 */ /* 0x004fe2000fffe0ff */
[C---:B------:R-:W-:Y:S01]  /*3970*/  ISETP.NE.AND P0, PT, R10.reuse, 0x2, PT ;  /* 0x000000020a00780c */ /* 0x040fe20003f05270 */
[----:B------:R-:W-:Y:S02]  /*3980*/  UIADD3 UR5, UPT, UPT, UR31, 0xb0, URZ ;  /* 0x000000b01f057890 */ /* 0x000fe4000fffe0ff */
[----:B------:R-:W-:Y:S01]  /*3990*/  UISETP.NE.AND UP0, UPT, UR4, 0x4, UPT ;  /* 0x000000040400788c */ /* 0x000fe2000bf05270 */
[----:B-1----:R-:W-:Y:S02]  /*39a0*/  SEL R0, RZ, 0x1, P0 ;  /* 0x00000001ff007807 */ /* 0x002fe40000000000 */
[----:B------:R-:W-:Y:S01]  /*39b0*/  SEL R10, R10, RZ, P0 ;  /* 0x000000ff0a0a7207 */ /* 0x000fe20000000000 */
[----:B------:R-:W-:Y:S01]  /*39c0*/  USEL UR6, URZ, 0x1, UP0 ;  /* 0x00000001ff067887 */ /* 0x000fe20008000000 */
[----:B------:R-:W-:Y:S01]  /*39d0*/  LOP3.LUT R9, R9, R0, RZ, 0x3c, !PT ;  /* 0x0000000009097212 */ /* 0x000fe200078e3cff */
[----:B------:R-:W-:Y:S01]  /*39e0*/  USEL UR30, UR4, URZ, UP0 ;  /* 0x000000ff041e7287 */ /* 0x000fe20008000000 */
[----:B------:R1:W-:Y:S03]  /*39f0*/  UTCBAR [UR5], URZ ;  /* 0x000000ff050073e9 */ /* 0x0003e600080000ff */
[----:B------:R-:W-:Y:S01]  /*3a00*/  LOP3.LUT R11, R11, UR6, RZ, 0x3c, !PT ;  /* 0x000000060b0b7c12 */ /* 0x000fe2000f8e3cff */
[----:B------:R-:W-:Y:S07]  /*3a10*/  @P1 BRA `(.L_x_66) ;  /* 0xfffffff800881947 */ /* 0x000fee000383ffff */
[----:B------:R-:W2:Y:S01]  /*3a20*/  S2UR UR8, SR_CgaCtaId ;  /* 0x00000000000879c3 */ /* 0x000ea20000008800 */
[----:B------:R-:W-:Y:S01]  /*3a30*/  ELECT P0, URZ, PT ;  /* 0x0000000000ff782f */ /* 0x000fe20003800000 */
[----:B------:R-:W-:Y:S01]  /*3a40*/  IMAD.MOV.U32 R0, RZ, RZ, 0x1 ;  /* 0x00000001ff007424 */ /* 0x000fe200078e00ff */
[----:B------:R-:W-:Y:S01]  /*3a50*/  UIADD3 UR26, UPT, UPT, UR26, 0xd0, URZ ;  /* 0x000000d01a1a7890 */ /* 0x000fe2000fffe0ff */
[----:B------:R-:W-:Y:S01]  /*3a60*/  SHF.L.U32 R3, R11, 0x1f, RZ ;  /* 0x0000001f0b037819 */ /* 0x000fe200000006ff */
[----:B------:R-:W-:-:S03]  /*3a70*/  UMOV UR4, 0x40 ;  /* 0x0000004000047882 */ /* 0x000fc60000000000 */
[----:B------:R-:W-:Y:S01]  /*3a80*/  UVIRTCOUNT.DEALLOC.SMPOOL 0x80 ;  /* 0x000000800000784c */ /* 0x000fe20000000000 */
[----:B--2---:R-:W-:Y:S02]  /*3a90*/  ULEA UR8, UR8, UR4, 0x18 ;  /* 0x0000000408087291 */ /* 0x004fe4000f8ec0ff */
[----:B------:R-:W-:-:S07]  /*3aa0*/  ULEA UR4, UR30, UR26, 0x3 ;  /* 0x0000001a1e047291 */ /* 0x000fce000f8e18ff */
[----:B------:R2:W-:Y:S02]  /*3ab0*/  @P0 STS.U8 [UR8+0x1c], R0 ;  /* 0x00001c00ff000988 */ /* 0x0005e40008000008 */
[----:B------:R-:W4:Y:S02]  /*3ac0*/  SYNCS.PHASECHK.TRANS64.TRYWAIT P0, [UR4], R3 ;  /* 0x00000003ff0075a7 */ /* 0x000f240008001104 */
[----:B--2-4-:R-:W-:Y:S05]  /*3ad0*/  @!P0 BRA `(.L_x_67) ;  /* 0x0000006000248947 */ /* 0x014fea0003800000 */
.L_x_158:
[----:B------:R-:W-:-:S04]  /*3ae0*/  UIADD3 UR4, UPT, UPT, UR30, 0x1, URZ ;  /* 0x000000011e047890 */ /* 0x000fc8000fffe0ff */
[----:B------:R-:W-:-:S04]  /*3af0*/  UISETP.NE.AND UP0, UPT, UR4, 0x4, UPT ;  /* 0x000000040400788c */ /* 0x000fc8000bf05270 */
[----:B------:R-:W-:Y:S02]  /*3b00*/  USEL UR6, URZ, 0x1, UP0 ;  /* 0x00000001ff067887 */ /* 0x000fe40008000000 */
[----:B------:R-:W-:-:S04]  /*3b10*/  USEL UR4, UR4, URZ, UP0 ;  /* 0x000000ff04047287 */ /* 0x000fc80008000000 */
[----:B-1----:R-:W-:Y:S01]  /*3b20*/  ULEA UR5, UR4, UR26, 0x3 ;  /* 0x0000001a04057291 */ /* 0x002fe2000f8e18ff */
[----:B------:R-:W-:-:S04]  /*3b30*/  LOP3.LUT R2, R11, UR6, RZ, 0x3c, !PT ;  /* 0x000000060b027c12 */ /* 0x000fc8000f8e3cff */
[----:B--2---:R-:W-:-:S04]  /*3b40*/  SHF.L.U32 R3, R2, 0x1f, RZ ;  /* 0x0000001f02037819 */ /* 0x004fc800000006ff */
[----:B------:R-:W1:Y:S02]  /*3b50*/  SYNCS.PHASECHK.TRANS64.TRYWAIT P0, [UR5], R3 ;  /* 0x00000003ff0075a7 */ /* 0x000e640008001105 */
[----:B-1----:R-:W-:Y:S05]  /*3b60*/  @!P0 BRA `(.L_x_68) ;  /* 0x0000006000188947 */ /* 0x002fea0003800000 */
.L_x_160:
        /* <DEDUP_REMOVED lines=9> */
.L_x_162:
[----:B------:R-:W-:-:S04]  /*3c00*/  UIADD3 UR4, UPT, UPT, UR4, 0x1, URZ ;  /* 0x0000000104047890 */ /* 0x000fc8000fffe0ff */
[----:B------:R-:W-:-:S04]  /*3c10*/  UISETP.NE.AND UP0, UPT, UR4, 0x4, UPT ;  /* 0x000000040400788c */ /* 0x000fc8000bf05270 */
[----:B------:R-:W-:Y:S02]  /*3c20*/  USEL UR5, URZ, 0x1, UP0 ;  /* 0x00000001ff057887 */ /* 0x000fe40008000000 */
[----:B------:R-:W-:-:S04]  /*3c30*/  USEL UR4, UR4, URZ, UP0 ;  /* 0x000000ff04047287 */ /* 0x000fc80008000000 */
[----:B------:R-:W-:Y:S01]  /*3c40*/  ULEA UR4, UR4, UR26, 0x3 ;  /* 0x0000001a04047291 */ /* 0x000fe2000f8e18ff */
[----:B-1----:R-:W-:-:S04]  /*3c50*/  LOP3.LUT R3, R2, UR5, RZ, 0x3c, !PT ;  /* 0x0000000502037c12 */ /* 0x002fc8000f8e3cff */
[----:B------:R-:W-:-:S04]  /*3c60*/  SHF.L.U32 R3, R3, 0x1f, RZ ;  /* 0x0000001f03037819 */ /* 0x000fc800000006ff */
[----:B------:R-:W1:Y:S02]  /*3c70*/  SYNCS.PHASECHK.TRANS64.TRYWAIT P0, [UR4], R3 ;  /* 0x00000003ff0075a7 */ /* 0x000e640008001104 */
[----:B-1----:R-:W-:Y:S05]  /*3c80*/  @!P0 BRA `(.L_x_70) ;  /* 0x0000006000008947 */ /* 0x002fea0003800000 */
.L_x_164:
[----:B------:R-:W-:Y:S01]  /*3c90*/  NOP ;  /* 0x0000000000007918 */ /* 0x000fe20000000000 */
[----:B-1----:R-:W1:Y:S01]  /*3ca0*/  LDS R0, [UR8+0x14] ;  /* 0x00001408ff007984 */ /* 0x002e620008000800 */
[----:B------:R-:W-:Y:S01]  /*3cb0*/  ULOP3.LUT UR4, UR42, 0xffff, URZ, 0xc0, !UPT ;  /* 0x0000ffff2a047892 */ /* 0x000fe2000f8ec0ff */
[----:B------:R-:W-:Y:S01]  /*3cc0*/  UMOV UR5, 0xffff ;  /* 0x0000ffff00057882 */ /* 0x000fe20000000000 */
[----:B------:R-:W-:Y:S02]  /*3cd0*/  UMOV UR6, 0x1 ;  /* 0x0000000100067882 */ /* 0x000fe40000000000 */
[----:B------:R-:W-:-:S04]  /*3ce0*/  USHF.R.U32.HI UR4, URZ, 0x5, UR4 ;  /* 0x00000005ff047899 */ /* 0x000fc80008011604 */
[----:B------:R-:W-:Y:S02]  /*3cf0*/  USHF.L.U32 UR5, UR5, UR4, URZ ;  /* 0x0000000405057299 */ /* 0x000fe400080006ff */
[----:B------:R-:W-:-:S04]  /*3d00*/  USHF.L.U32 UR4, UR6, UR4, URZ ;  /* 0x0000000406047299 */ /* 0x000fc800080006ff */
[----:B-1----:R-:W-:-:S04]  /*3d10*/  LOP3.LUT R0, R0, UR5, RZ, 0xc0, !PT ;  /* 0x0000000500007c12 */ /* 0x002fc8000f8ec0ff */
[----:B------:R-:W-:-:S13]  /*3d20*/  ISETP.NE.AND P0, PT, R0, UR5, PT ;  /* 0x0000000500007c0c */ /* 0x000fda000bf05270 */
[----:B------:R-:W-:Y:S05]  /*3d30*/  @P0 BRA `(.L_x_71) ;  /* 0x0000000000580947 */ /* 0x000fea0003800000 */
[----:B------:R-:W1:Y:S02]  /*3d40*/  LDS R0, [UR8+0x18] ;  /* 0x00001808ff007984 */ /* 0x000e640008000800 */
[----:B-1----:R-:W-:-:S04]  /*3d50*/  LOP3.LUT R0, R0, UR4, RZ, 0xc0, !PT ;  /* 0x0000000400007c12 */ /* 0x002fc8000f8ec0ff */
[----:B------:R-:W-:-:S13]  /*3d60*/  ISETP.NE.AND P0, PT, R0, UR4, PT ;  /* 0x0000000400007c0c */ /* 0x000fda000bf05270 */
[----:B------:R-:W-:Y:S05]  /*3d70*/  @P0 BRA `(.L_x_72) ;  /* 0x00000000003c0947 */ /* 0x000fea0003800000 */
[----:B------:R-:W1:Y:S01]  /*3d80*/  S2R R2, SR_LANEID ;  /* 0x0000000000027919 */ /* 0x000e620000000000 */
[----:B------:R-:W-:Y:S01]  /*3d90*/  ULOP3.LUT UR5, URZ, UR5, URZ, 0x33, !UPT ;  /* 0x00000005ff057292 */ /* 0x000fe2000f8e33ff */
[----:B------:R-:W-:Y:S01]  /*3da0*/  LOP3.LUT R4, RZ, UR4, RZ, 0x33, !PT ;  /* 0x00000004ff047c12 */ /* 0x000fe2000f8e33ff */
[----:B------:R-:W-:Y:S02]  /*3db0*/  VOTEU.ANY UR4, UPT, PT ;  /* 0x0000000000047886 */ /* 0x000fe400038e0100 */
[----:B------:R-:W-:Y:S01]  /*3dc0*/  UFLO.U32 UR4, UR4 ;  /* 0x00000004000472bd */ /* 0x000fe200080e0000 */
[----:B------:R-:W2:Y:S01]  /*3dd0*/  REDUX UR6, R4 ;  /* 0x00000000040673c4 */ /* 0x000ea20000000000 */
[----:B------:R-:W-:-:S06]  /*3de0*/  IMAD.U32 R0, RZ, RZ, UR5 ;  /* 0x00000005ff007e24 */ /* 0x000fcc000f8e00ff */
[----:B------:R4:W-:Y:S01]  /*3df0*/  UTCATOMSWS.AND URZ, UR5 ;  /* 0x0000000500ff79e3 */ /* 0x0009e20008000000 */
[----:B------:R-:W3:Y:S01]  /*3e00*/  REDUX UR7, R0 ;  /* 0x00000000000773c4 */ /* 0x000ee20000000000 */
[----:B-1----:R-:W-:Y:S01]  /*3e10*/  ISETP.EQ.U32.AND P0, PT, R2, UR4, PT ;  /* 0x0000000402007c0c */ /* 0x002fe2000bf02070 */
[----:B--2---:R-:W-:Y:S01]  /*3e20*/  IMAD.U32 R2, RZ, RZ, UR6 ;  /* 0x00000006ff027e24 */ /* 0x004fe2000f8e00ff */
[----:B---3--:R-:W-:-:S11]  /*3e30*/  MOV R3, UR7 ;  /* 0x0000000700037c02 */ /* 0x008fd60008000f00 */
[----:B------:R4:W-:Y:S04]  /*3e40*/  @P0 ATOMS.AND RZ, [UR8+0x14], R3 ;  /* 0x00001403ffff098c */ /* 0x0009e8000a800008 */
[----:B------:R4:W-:Y:S01]  /*3e50*/  @P0 ATOMS.AND RZ, [UR8+0x18], R2 ;  /* 0x00001802ffff098c */ /* 0x0009e2000a800008 */
[----:B------:R-:W-:Y:S05]  /*3e60*/  BRA `(.L_x_73) ;  /* 0x0000000000147947 */ /* 0x000fea0003800000 */
.L_x_72:
[----:B------:R-:W-:Y:S02]  /*3e70*/  MOV R2, 0x3e90 ;  /* 0x00003e9000027802 */ /* 0x000fe40000000f00 */
[----:B---3-5:R-:W-:Y:S05]  /*3e80*/  CALL.REL.NOINC `($__internal_0_$__cuda_sm10x_tcgen05_guardrail_trap_col_being_dealloced_not_returned_by_alloc) ;  /* 0x0000006000e87944 */ /* 0x028fea0003c00000 */
[----:B------:R-:W-:Y:S05]  /*3e90*/  BRA `(.L_x_73) ;  /* 0x0000000000087947 */ /* 0x000fea0003800000 */
.L_x_71:
[----:B------:R-:W-:Y:S02]  /*3ea0*/  MOV R2, 0x3ec0 ;  /* 0x00003ec000027802 */ /* 0x000fe40000000f00 */
[----:B---3-5:R-:W-:Y:S05]  /*3eb0*/  CALL.REL.NOINC `($__internal_2_$__cuda_sm10x_tcgen05_guardrail_trap_unallocated_columns_being_dealloced) ;  /* 0x0000006000f47944 */ /* 0x028fea0003c00000 */
.L_x_73:
[----:B------:R-:W-:Y:S01]  /*3ec0*/  NOP ;  /* 0x0000000000007918 */ /* 0x000fe20000000000 */
[----:B----4-:R-:W-:Y:S05]  /*3ed0*/  EXIT ;  /* 0x000000000000794d */ /* 0x010fea0003800000 */
.L_x_55:
[----:B------:R-:W-:-:S09]  /*3ee0*/  UISETP.NE.OR UP0, UPT, UR17, 0x3, !UP3 ;  /* 0x000000031100788c */ /* 0x000fd2000df05670 */
[----:B------:R-:W-:Y:S05]  /*3ef0*/  BRA.U UP0, `(.L_x_74) ;  /* 0x00000011005c7547 */ /* 0x000fea000b800000 */
[----:B------:R-:W1:Y:S01]  /*3f00*/  S2UR UR10, SR_CgaCtaId ;  /* 0x00000000000a79c3 */ /* 0x000e620000008800 */
[----:B------:R-:W2:Y:S01]  /*3f10*/  LDCU UR31, c[0x0][0x370] ;  /* 0x00006e00ff1f77ac */ /* 0x000ea20008000800 */
[----:B------:R-:W-:Y:S02]  /*3f20*/  HFMA2 R13, -RZ, RZ, 0, 0 ;  /* 0x00000000ff0d7431 */ /* 0x000fe400000001ff */
[----:B------:R-:W-:Y:S01]  /*3f30*/  IMAD.MOV.U32 R15, RZ, RZ, 0x1 ;  /* 0x00000001ff0f7424 */ /* 0x000fe200078e00ff */
[----:B------:R-:W-:Y:S01]  /*3f40*/  MOV R7, 0x2000 ;  /* 0x0000200000077802 */ /* 0x000fe20000000f00 */
[----:B------:R-:W2:Y:S01]  /*3f50*/  LDCU.128 UR44, c[0x0][0xb10] ;  /* 0x00016200ff2c77ac */ /* 0x000ea20008000c00 */
[----:B------:R-:W-:Y:S01]  /*3f60*/  IMAD.MOV.U32 R14, RZ, RZ, RZ ;  /* 0x000000ffff0e7224 */ /* 0x000fe200078e00ff */
[----:B------:R-:W3:Y:S01]  /*3f70*/  LDC.64 R16, c[0x0][0x348] ;  /* 0x0000d200ff107b82 */ /* 0x000ee20000000a00 */
[----:B------:R-:W4:Y:S01]  /*3f80*/  LDCU UR30, c[0x0][0x374] ;  /* 0x00006e80ff1e77ac */ /* 0x000f220008000800 */
[----:B------:R-:W1:Y:S06]  /*3f90*/  LDCU UR15, c[0x0][0xb0c] ;  /* 0x00016180ff0f77ac */ /* 0x000e6c0008000800 */
[----:B------:R-:W3:Y:S01]  /*3fa0*/  LDC.64 R2, c[0x0][0x888] ;  /* 0x00022200ff027b82 */ /* 0x000ee20000000a00 */
[----:B------:R-:W3:Y:S01]  /*3fb0*/  LDCU UR49, c[0x0][0xb20] ;  /* 0x00016400ff3177ac */ /* 0x000ee20008000800 */
[----:B------:R-:W3:Y:S06]  /*3fc0*/  LDCU UR4, c[0x0][0xb30] ;  /* 0x00016600ff0477ac */ /* 0x000eec0008000800 */
[----:B------:R-:W3:Y:S01]  /*3fd0*/  LDC.64 R4, c[0x0][0x890] ;  /* 0x00022400ff047b82 */ /* 0x000ee20000000a00 */
[----:B------:R-:W-:Y:S01]  /*3fe0*/  UMOV UR21, 0x400 ;  /* 0x0000040000157882 */ /* 0x000fe20000000000 */
[----:B--2---:R-:W-:-:S02]  /*3ff0*/  UIMAD.WIDE.U32 UR6, UR31, UR44, URZ ;  /* 0x0000002c1f0672a5 */ /* 0x004fc4000f8e00ff */
[----:B----4-:R-:W-:Y:S02]  /*4000*/  UIMAD.WIDE.U32 UR8, UR30, UR47, URZ ;  /* 0x0000002f1e0872a5 */ /* 0x010fe4000f8e00ff */
[----:B-1----:R-:W-:Y:S02]  /*4010*/  ULEA UR21, UR10, UR21, 0x18 ;  /* 0x000000150a157291 */ /* 0x002fe4000f8ec0ff */
[----:B------:R-:W-:Y:S02]  /*4020*/  UPLOP3.LUT UP3, UPT, UPT, UPT, UPT, 0x40, 0x4 ;  /* 0x000000000004789c */ /* 0x000fe40003f6e870 */
[----:B------:R-:W-:Y:S02]  /*4030*/  UIADD3 UR37, UPT, UPT, UR21, 0x58, URZ ;  /* 0x0000005815257890 */ /* 0x000fe4000fffe0ff */
[----:B------:R-:W-:Y:S02]  /*4040*/  UIADD3 UR33, UPT, UPT, UR21, 0x40, URZ ;  /* 0x0000004015217890 */ /* 0x000fe4000fffe0ff */
[----:B------:R-:W-:-:S02]  /*4050*/  UIADD3 UR25, UPT, UPT, UR21, 0x48, URZ ;  /* 0x0000004815197890 */ /* 0x000fc4000fffe0ff */
[----:B------:R-:W-:Y:S01]  /*4060*/  UIADD3 UR17, UPT, UPT, UR21, 0x50, URZ ;  /* 0x0000005015117890 */ /* 0x000fe2000fffe0ff */
[----:B------:R-:W-:Y:S01]  /*4070*/  UMOV UR6, UR7 ;  /* 0x0000000700067c82 */ /* 0x000fe20008000000 */
[----:B------:R-:W-:Y:S01]  /*4080*/  UMOV UR41, UR9 ;  /* 0x0000000900297c82 */ /* 0x000fe20008000000 */
[----:B------:R-:W-:Y:S02]  /*4090*/  UISETP.GE.AND UP0, UPT, UR42, 0x1, UPT ;  /* 0x000000012a00788c */ /* 0x000fe4000bf06270 */
[----:B------:R-:W-:Y:S01]  /*40a0*/  UISETP.NE.AND UP4, UPT, UR42, 0x1, UPT ;  /* 0x000000012a00788c */ /* 0x000fe2000bf85270 */
[----:B------:R-:W1:Y:S01]  /*40b0*/  LDCU.64 UR22, c[0x0][0xb28] ;  /* 0x00016500ff1677ac */ /* 0x000e620008000a00 */
[----:B------:R-:W-:Y:S02]  /*40c0*/  UISETP.NE.AND UP6, UPT, UR15, 0x1, UPT ;  /* 0x000000010f00788c */ /* 0x000fe4000bfc5270 */
[----:B------:R-:W-:Y:S02]  /*40d0*/  UISETP.NE.AND UP5, UPT, UR46, 0x1, UPT ;  /* 0x000000012e00788c */ /* 0x000fe4000bfa5270 */
[----:B------:R-:W-:-:S02]  /*40e0*/  UPRMT UR37, UR10, 0x654, UR37 ;  /* 0x000006540a257896 */ /* 0x000fc40008000025 */
[----:B------:R-:W-:Y:S02]  /*40f0*/  USHF.R.U32.HI UR43, URZ, UR45, UR6 ;  /* 0x0000002dff2b7299 */ /* 0x000fe40008011606 */
[----:B------:R-:W-:Y:S02]  /*4100*/  UPRMT UR40, UR10, 0x654, UR33 ;  /* 0x000006540a287896 */ /* 0x000fe40008000021 */
[----:B------:R-:W-:Y:S02]  /*4110*/  UPRMT UR39, UR10, 0x654, UR25 ;  /* 0x000006540a277896 */ /* 0x000fe40008000019 */
[----:B------:R-:W-:Y:S02]  /*4120*/  UPRMT UR38, UR10, 0x654, UR17 ;  /* 0x000006540a267896 */ /* 0x000fe40008000011 */
[----:B---3--:R-:W-:Y:S02]  /*4130*/  USHF.R.U32.HI UR41, URZ, UR49, UR41 ;  /* 0x00000031ff297299 */ /* 0x008fe40008011629 */
[----:B------:R-:W-:-:S11]  /*4140*/  UISETP.NE.AND UP2, UPT, UR4, 0x1, UPT ;  /* 0x000000010400788c */ /* 0x000fd6000bf45270 */
.L_x_85:
[C---:B------:R-:W-:Y:S02]  /*4150*/  LEA R12, R14.reuse, UR21, 0x3 ;  /* 0x000000150e0c7c11 */ /* 0x040fe4000f8e18ff */
[----:B------:R-:W-:Y:S02]  /*4160*/  SHF.L.U32 R9, R13, 0x1f, RZ ;  /* 0x0000001f0d097819 */ /* 0x000fe400000006ff */
[----:B------:R-:W-:Y:S02]  /*4170*/  LEA R10, R14, UR21, 0x4 ;  /* 0x000000150e0a7c11 */ /* 0x000fe4000f8e20ff */
[----:B--2---:R-:W2:Y:S02]  /*4180*/  SYNCS.PHASECHK.TRANS64.TRYWAIT P0, [R12+URZ+0x90], R9 ;  /* 0x000090090c0075a7 */ /* 0x004ea400080011ff */
[----:B--2---:R-:W-:Y:S05]  /*4190*/  @!P0 BRA `(.L_x_75) ;  /* 0x0000005800d48947 */ /* 0x004fea0003800000 */
.L_x_165:
[----:B--2---:R-:W2:Y:S01]  /*41a0*/  LDS.128 R8, [R10+0x120] ;  /* 0x000120000a087984 */ /* 0x004ea20000000c00 */
[----:B------:R-:W-:Y:S01]  /*41b0*/  UISETP.GE.AND UP0, UPT, UR42, 0x1, UPT ;  /* 0x000000012a00788c */ /* 0x000fe2000bf06270 */
[----:B------:R-:W-:Y:S01]  /*41c0*/  @!PT LDS RZ, [RZ] ;  /* 0x00000000fffff984 */ /* 0x000fe20000000800 */
[----:B------:R-:W-:Y:S01]  /*41d0*/  @!PT LDS RZ, [RZ] ;  /* 0x00000000fffff984 */ /* 0x000fe20000000800 */
[----:B------:R-:W-:Y:S01]  /*41e0*/  @!PT LDS RZ, [RZ] ;  /* 0x00000000fffff984 */ /* 0x000fe20000000800 */
[----:B------:R-:W-:Y:S01]  /*41f0*/  @!PT LDS RZ, [RZ] ;  /* 0x00000000fffff984 */ /* 0x000fe20000000800 */
[----:B------:R3:W-:Y:S06]  /*4200*/  MEMBAR.ALL.CTA ;  /* 0x0000000000007992 */ /* 0x0007ec0000008000 */
[----:B---3--:R-:W3:Y:S01]  /*4210*/  FENCE.VIEW.ASYNC.S ;  /* 0x00000000000073c6 */ /* 0x008ee20000000000 */
[----:B--2---:R-:W-:Y:S11]  /*4220*/  LOP3.LUT P0, RZ, R10, 0x1, RZ, 0xc0, !PT ;  /* 0x000000010aff7812 */ /* 0x004ff6000780c0ff */
[----:B------:R-:W-:Y:S02]  /*4230*/  @!UPT UIADD3 URZ, UPT, UPT, URZ, URZ, URZ ;  /* 0x000000fffffff290 */ /* 0x000fe4000fffe0ff */
[----:B---3--:R-:W-:Y:S01]  /*4240*/  VOTEU.ANY UP1, P0 ;  /* 0x0000000000ff7886 */ /* 0x008fe20000020100 */
[----:B------:R-:W-:Y:S11]  /*4250*/  PLOP3.LUT P0, PT, PT, PT, UP1, 0x80, 0x8 ;  /* 0x000000000008781c */ /* 0x000ff60003f0f018 */
[----:B------:R-:W-:Y:S02]  /*4260*/  @!UPT UIADD3 URZ, UPT, UPT, URZ, URZ, URZ ;  /* 0x000000fffffff290 */ /* 0x000fe4000fffe0ff */
[----:B------:R-:W-:Y:S02]  /*4270*/  @P0 SHF.R.U32.HI R0, RZ, 0x10, R9 ;  /* 0x00000010ff000819 */ /* 0x000fe40000011609 */
[----:B------:R-:W-:Y:S02]  /*4280*/  @P0 MOV R6, R8 ;  /* 0x0000000800060202 */ /* 0x000fe40000000f00 */
[----:B------:R-:W-:Y:S01]  /*4290*/  @P0 R2UR UR4, R0 ;  /* 0x00000000000402ca */ /* 0x000fe200000e0000 */
[----:B------:R-:W-:Y:S01]  /*42a0*/  VIADD R0, R12, 0xa0 ;  /* 0x000000a00c007836 */ /* 0x000fe20000000000 */
[----:B------:R-:W-:Y:S02]  /*42b0*/  @P0 LOP3.LUT R8, R9, 0xffff, RZ, 0xc0, !PT ;  /* 0x0000ffff09080812 */ /* 0x000fe400078ec0ff */
[----:B------:R-:W-:Y:S02]  /*42c0*/  @P0 R2UR UR6, R6 ;  /* 0x00000000060602ca */ /* 0x000fe400000e0000 */
[----:B------:R-:W-:Y:S02]  /*42d0*/  PRMT R0, RZ, 0x654, R0 ;  /* 0x00000654ff007816 */ /* 0x000fe40000000000 */
[----:B------:R-:W-:Y:S02]  /*42e0*/  @P0 R2UR UR5, R8 ;  /* 0x00000000080502ca */ /* 0x000fe400000e0000 */
[----:B------:R2:W-:Y:S03]  /*42f0*/  SYNCS.ARRIVE.TRANS64.RED.A1T0 RZ, [R0+URZ], RZ ;  /* 0x000000ff00ff79a7 */ /* 0x0005e600081004ff */
[----:B------:R-:W-:Y:S04]  /*4300*/  @UP1 UMOV UR29, UR4 ;  /* 0x00000004001d1c82 */ /* 0x000fe80008000000 */
[----:B------:R-:W-:Y:S04]  /*4310*/  @UP1 UMOV UR14, UR6 ;  /* 0x00000006000e1c82 */ /* 0x000fe80008000000 */
[----:B------:R-:W-:Y:S01]  /*4320*/  @UP1 UMOV UR13, UR5 ;  /* 0x00000005000d1c82 */ /* 0x000fe20008000000 */
[----:B------:R-:W-:Y:S05]  /*4330*/  BRA.U !UP0, `(.L_x_76) ;  /* 0x0000000108a47547 */ /* 0x000fea000b800000 */
[----:B------:R-:W-:Y:S02]  /*4340*/  UIMAD.WIDE.U32 UR18, UR13, UR47, URZ ;  /* 0x0000002f0d1272a5 */ /* 0x000fe4000f8e00ff */
[----:B------:R-:W-:Y:S02]  /*4350*/  UIMAD.WIDE.U32 UR26, UR14, UR44, URZ ;  /* 0x0000002c0e1a72a5 */ /* 0x000fe4000f8e00ff */
[----:B------:R-:W-:Y:S02]  /*4360*/  USEL UR4, UR30, UR41, !UP5 ;  /* 0x000000291e047287 */ /* 0x000fe4000e800000 */
[----:B------:R-:W-:Y:S02]  /*4370*/  USEL UR7, UR31, UR43, !UP6 ;  /* 0x0000002b1f077287 */ /* 0x000fe4000f000000 */
[----:B-1----:R-:W-:Y:S02]  /*4380*/  UIMAD.WIDE.U32 UR8, UR4, UR22, URZ ;  /* 0x00000016040872a5 */ /* 0x002fe4000f8e00ff */
[----:B------:R-:W-:Y:S01]  /*4390*/  UIMAD.WIDE.U32 UR10, UR7, UR22, URZ ;  /* 0x00000016070a72a5 */ /* 0x000fe2000f8e00ff */
[----:B------:R-:W-:Y:S02]  /*43a0*/  UMOV UR5, UR19 ;  /* 0x0000001300057c82 */ /* 0x000fe40008000000 */
[----:B------:R-:W-:Y:S03]  /*43b0*/  USHF.R.U32.HI UR6, URZ, UR49, UR5 ;  /* 0x00000031ff067299 */ /* 0x000fe60008011605 */
[----:B------:R-:W-:Y:S01]  /*43c0*/  UMOV UR5, UR27 ;  /* 0x0000001b00057c82 */ /* 0x000fe20008000000 */
[----:B------:R-:W-:Y:S02]  /*43d0*/  USEL UR6, UR13, UR6, !UP5 ;  /* 0x000000060d067287 */ /* 0x000fe4000e800000 */
[----:B------:R-:W-:Y:S03]  /*43e0*/  USHF.R.U32.HI UR12, URZ, UR45, UR5 ;  /* 0x0000002dff0c7299 */ /* 0x000fe60008011605 */
[----:B------:R-:W-:Y:S02]  /*43f0*/  UMOV UR5, UR9 ;  /* 0x0000000900057c82 */ /* 0x000fe40008000000 */
[----:B------:R-:W-:Y:S03]  /*4400*/  @UP4 USHF.R.U32.HI UR4, URZ, UR23, UR5 ;  /* 0x00000017ff044299 */ /* 0x000fe60008011605 */
[----:B------:R-:W-:Y:S01]  /*4410*/  UMOV UR5, UR11 ;  /* 0x0000000b00057c82 */ /* 0x000fe20008000000 */
[----:B------:R-:W-:Y:S02]  /*4420*/  UIMAD UR4, UR42, UR4, URZ ;  /* 0x000000042a0472a4 */ /* 0x000fe4000f8e02ff */
[----:B------:R-:W-:Y:S02]  /*4430*/  @UP4 USHF.R.U32.HI UR7, URZ, UR23, UR5 ;  /* 0x00000017ff074299 */ /* 0x000fe40008011605 */
[----:B------:R-:W-:Y:S02]  /*4440*/  UIMAD.WIDE.U32 UR10, UR6, UR22, URZ ;  /* 0x00000016060a72a5 */ /* 0x000fe4000f8e00ff */
[----:B------:R-:W-:Y:S02]  /*4450*/  USEL UR5, UR14, UR12, !UP6 ;  /* 0x0000000c0e057287 */ /* 0x000fe4000f000000 */
[----:B------:R-:W-:Y:S02]  /*4460*/  UIMAD UR8, UR42, UR7, URZ ;  /* 0x000000072a0872a4 */ /* 0x000fe4000f8e02ff */
[----:B------:R-:W-:Y:S03]  /*4470*/  UISETP.GE.AND UP0, UPT, UR6, UR4, UPT ;  /* 0x000000040600728c */ /* 0x000fe6000bf06270 */
[----:B------:R-:W-:Y:S01]  /*4480*/  UMOV UR4, UR11 ;  /* 0x0000000b00047c82 */ /* 0x000fe20008000000 */
[----:B------:R-:W-:Y:S02]  /*4490*/  UISETP.GE.OR UP0, UPT, UR5, UR8, UP0 ;  /* 0x000000080500728c */ /* 0x000fe40008706670 */
[----:B------:R-:W-:Y:S02]  /*44a0*/  USHF.R.U32.HI UR4, URZ, UR23, UR4 ;  /* 0x00000017ff047299 */ /* 0x000fe40008011604 */
[----:B------:R-:W-:Y:S02]  /*44b0*/  UIMAD.WIDE.U32 UR8, UR5, UR22, URZ ;  /* 0x00000016050872a5 */ /* 0x000fe4000f8e00ff */
[----:B------:R-:W-:Y:S04]  /*44c0*/  USEL UR10, UR6, UR4, !UP4 ;  /* 0x00000004060a7287 */ /* 0x000fe8000e000000 */
[----:B------:R-:W-:Y:S01]  /*44d0*/  UIADD3 UR11, UPT, UPT, -UR10, URZ, URZ ;  /* 0x000000ff0a0b7290 */ /* 0x000fe2000fffe1ff */
[----:B------:R-:W-:Y:S02]  /*44e0*/  @!UP0 UMOV UR4, UR9 ;  /* 0x0000000900048c82 */ /* 0x000fe40008000000 */
[----:B------:R-:W-:Y:S02]  /*44f0*/  @!UP0 USHF.R.U32.HI UR4, URZ, UR23, UR4 ;  /* 0x00000017ff048299 */ /* 0x000fe40008011604 */
[----:B------:R-:W-:Y:S02]  /*4500*/  UIMAD UR8, UR42, UR11, UR6 ;  /* 0x0000000b2a0872a4 */ /* 0x000fe4000f8e0206 */
[----:B------:R-:W-:Y:S04]  /*4510*/  @!UP0 USEL UR4, UR5, UR4, !UP4 ;  /* 0x0000000405048287 */ /* 0x000fe8000e000000 */
[----:B------:R-:W-:Y:S02]  /*4520*/  @!UP0 UIMAD UR8, UR7, UR8, UR4 ;  /* 0x00000008070882a4 */ /* 0x000fe4000f8e0204 */
[----:B------:R-:W-:Y:S02]  /*4530*/  @!UP0 UIADD3 UR9, UPT, UPT, UR10, -UR4, URZ ;  /* 0x800000040a098290 */ /* 0x000fe4000fffe0ff */
[----:B------:R-:W-:Y:S02]  /*4540*/  UIADD3 UR4, UPT, UPT, -UR5, URZ, URZ ;  /* 0x000000ff05047290 */ /* 0x000fe4000fffe1ff */
[----:B------:R-:W-:Y:S02]  /*4550*/  UIADD3 UR7, UPT, UPT, -UR6, URZ, URZ ;  /* 0x000000ff06077290 */ /* 0x000fe4000fffe1ff */
[----:B------:R-:W-:Y:S02]  /*4560*/  @!UP0 UIMAD UR6, UR9, UR42, UR5 ;  /* 0x0000002a090682a4 */ /* 0x000fe4000f8e0205 */
[----:B------:R-:W-:Y:S02]  /*4570*/  UIMAD UR14, UR15, UR4, UR14 ;  /* 0x000000040f0e72a4 */ /* 0x000fe4000f8e020e */
[----:B------:R-:W-:Y:S01]  /*4580*/  UIMAD UR13, UR46, UR7, UR13 ;  /* 0x000000072e0d72a4 */ /* 0x000fe2000f8e020d */
[----:B------:R-:W-:Y:S02]  /*4590*/  @!UP0 UMOV UR5, UR8 ;  /* 0x0000000800058c82 */ /* 0x000fe40008000000 */
[----:B------:R-:W-:Y:S02]  /*45a0*/  UIMAD UR14, UR5, UR15, UR14 ;  /* 0x0000000f050e72a4 */ /* 0x000fe4000f8e020e */
[----:B------:R-:W-:Y:S11]  /*45b0*/  UIMAD UR13, UR6, UR46, UR13 ;  /* 0x0000002e060d72a4 */ /* 0x000ff6000f8e020d */
[----:B------:R-:W-:Y:S01]  /*45c0*/  @!UPT UIADD3 URZ, UPT, UPT, URZ, URZ, URZ ;  /* 0x000000fffffff290 */ /* 0x000fe2000fffe0ff */
.L_x_76:
[----:B------:R-:W3:Y:S01]  /*45d0*/  @!UP2 LDCU.128 UR8, c[0x0][0xb10] ;  /* 0x00016200ff08a7ac */ /* 0x000ee20008000c00 */
[C---:B------:R-:W-:Y:S02]  /*45e0*/  ISETP.NE.U32.AND P1, PT, R4.reuse, RZ, PT ;  /* 0x000000ff0400720c */ /* 0x040fe40003f25070 */
[----:B------:R-:W-:Y:S02]  /*45f0*/  ISETP.NE.U32.AND P0, PT, R4, RZ, PT ;  /* 0x000000ff0400720c */ /* 0x000fe40003f05070 */
[C---:B------:R-:W-:Y:S02]  /*4600*/  ISETP.NE.AND.EX P1, PT, R5.reuse, RZ, PT, P1 ;  /* 0x000000ff0500720c */ /* 0x040fe40003f25310 */
[----:B------:R-:W-:Y:S01]  /*4610*/  ISETP.NE.AND.EX P0, PT, R5, RZ, PT, P0 ;  /* 0x000000ff0500720c */ /* 0x000fe20003f05300 */
[----:B------:R-:W4:Y:S01]  /*4620*/  @!UP2 LDCU UR5, c[0x0][0xb0c] ;  /* 0x00016180ff05a7ac */ /* 0x000f220008000800 */
[----:B------:R-:W-:Y:S01]  /*4630*/  SHF.L.U32 R9, R15, 0x1f, RZ ;  /* 0x0000001f0f097819 */ /* 0x000fe200000006ff */
[----:B------:R-:W-:Y:S02]  /*4640*/  USHF.L.U32 UR35, UR16, 0x6, URZ ;  /* 0x0000000610237899 */ /* 0x000fe400080006ff */
[----:B------:R-:W-:Y:S02]  /*4650*/  USHF.L.U32 UR34, UR20, 0x8, URZ ;  /* 0x0000000814227899 */ /* 0x000fe400080006ff */
[----:B---3--:R-:W-:Y:S07]  /*4660*/  UIMAD.WIDE.U32 UR6, UR14, UR8, URZ ;  /* 0x000000080e0672a5 */ /* 0x008fee000f8e00ff */
[----:B------:R-:W-:Y:S01]  /*4670*/  @!UP2 UMOV UR4, UR7 ;  /* 0x000000070004ac82 */ /* 0x000fe20008000000 */
[----:B----4-:R-:W-:Y:S02]  /*4680*/  @!UP2 UISETP.NE.AND UP0, UPT, UR5, 0x1, UPT ;  /* 0x000000010500a88c */ /* 0x010fe4000bf05270 */
[----:B------:R-:W-:Y:S02]  /*4690*/  @!UP2 USHF.R.U32.HI UR4, URZ, UR9, UR4 ;  /* 0x00000009ff04a299 */ /* 0x000fe40008011604 */
[----:B------:R-:W-:Y:S02]  /*46a0*/  UIMAD.WIDE.U32 UR6, UR13, UR11, URZ ;  /* 0x0000000b0d0672a5 */ /* 0x000fe4000f8e00ff */
[----:B------:R-:W-:Y:S02]  /*46b0*/  @!UP2 USEL UR8, UR14, UR4, !UP0 ;  /* 0x000000040e08a287 */ /* 0x000fe4000c000000 */
[----:B------:R-:W-:Y:S03]  /*46c0*/  @!UP2 UISETP.NE.AND UP0, UPT, UR10, 0x1, UPT ;  /* 0x000000010a00a88c */ /* 0x000fe6000bf05270 */
[----:B------:R-:W-:Y:S02]  /*46d0*/  @!UP2 UMOV UR6, UR7 ;  /* 0x000000070006ac82 */ /* 0x000fe40008000000 */
[----:B------:R-:W3:Y:S02]  /*46e0*/  @!UP2 LDCU UR4, c[0x0][0xb20] ;  /* 0x00016400ff04a7ac */ /* 0x000ee40008000800 */
[----:B---3--:R-:W-:Y:S04]  /*46f0*/  @!UP2 USHF.R.U32.HI UR6, URZ, UR4, UR6 ;  /* 0x00000004ff06a299 */ /* 0x008fe80008011606 */
[----:B------:R-:W-:Y:S04]  /*4700*/  @!UP2 USEL UR6, UR13, UR6, !UP0 ;  /* 0x000000060d06a287 */ /* 0x000fe8000c000000 */
[----:B------:R-:W-:Y:S02]  /*4710*/  @!UP2 UIADD3 UR4, UPT, UPT, -UR8, UR6, URZ ;  /* 0x000000060804a290 */ /* 0x000fe4000fffe1ff */
[----:B------:R-:W-:Y:S02]  /*4720*/  @!UP2 UIADD3 UR6, UPT, UPT, UR8, -UR6, URZ ;  /* 0x800000060806a290 */ /* 0x000fe4000fffe0ff */
[----:B------:R-:W-:Y:S02]  /*4730*/  @!UP2 UIMAD UR14, UR4, UR5, UR14 ;  /* 0x00000005040ea2a4 */ /* 0x000fe4000f8e020e */
[----:B------:R-:W-:Y:S01]  /*4740*/  @!UP2 UIMAD UR13, UR6, UR10, UR13 ;  /* 0x0000000a060da2a4 */ /* 0x000fe2000f8e020d */
[----:B------:R-:W-:Y:S11]  /*4750*/  BRA.U UP3, `(.L_x_77) ;  /* 0x0000000103107547 */ /* 0x000ff6000b800000 */
[----:B--2---:R-:W-:Y:S04]  /*4760*/  MOV R0, UR48 ;  /* 0x0000003000007c02 */ /* 0x004fe80008000f00 */
[----:B------:R-:W-:Y:S04]  /*4770*/  SHF.L.U32 R11, R0, 0x1f, RZ ;  /* 0x0000001f000b7819 */ /* 0x000fe800000006ff */
[----:B------:R-:W2:Y:S02]  /*4780*/  SYNCS.PHASECHK.TRANS64.TRYWAIT P2, [UR21+0x88], R11 ;  /* 0x0000880bff0075a7 */ /* 0x000ea40008041115 */
[----:B--2---:R-:W-:Y:S05]  /*4790*/  @!P2 BRA `(.L_x_78) ;  /* 0x000000540068a947 */ /* 0x004fea0003800000 */
.L_x_77:
[----:B------:R-:W-:Y:S05]  /*47a0*/  @!P1 BRA `(.L_x_79) ;  /* 0x0000000000309947 */ /* 0x000fea0003800000 */
[----:B------:R-:W-:Y:S01]  /*47b0*/  ISETP.NE.U32.AND P1, PT, R2, RZ, PT ;  /* 0x000000ff0200720c */ /* 0x000fe20003f25070 */
[----:B------:R-:W3:Y:S01]  /*47c0*/  LDCU.64 UR4, c[0x0][0x358] ;  /* 0x00006b00ff0477ac */ /* 0x000ee20008000a00 */
[----:B------:R-:W-:Y:S02]  /*47d0*/  IMAD.MOV.U32 R81, RZ, RZ, 0x1 ;  /* 0x00000001ff517424 */ /* 0x000fe400078e00ff */
[----:B------:R-:W-:Y:S11]  /*47e0*/  ISETP.NE.AND.EX P1, PT, R3, RZ, PT, P1 ;  /* 0x000000ff0300720c */ /* 0x000ff60003f25310 */
[----:B------:R-:W-:Y:S02]  /*47f0*/  @!UPT UIADD3 URZ, UPT, UPT, URZ, URZ, URZ ;  /* 0x000000fffffff290 */ /* 0x000fe4000fffe0ff */
[----:B--2---:R-:W2:Y:S01]  /*4800*/  @P1 LDC.64 R10, c[0x0][0x888] ;  /* 0x00022200ff0a1b82 */ /* 0x004ea20000000a00 */
[----:B------:R-:W-:Y:S04]  /*4810*/  @P1 IMAD R0, R4, UR36, RZ ;  /* 0x0000002404001c24 */ /* 0x000fe8000f8e02ff */
[----:B--2---:R-:W-:Y:S04]  /*4820*/  @P1 IMAD.WIDE R10, R0, 0x4, R10 ;  /* 0x00000004000a1825 */ /* 0x004fe800078e020a */
[----:B------:R-:W-:Y:S01]  /*4830*/  HFMA2 R0, -RZ, RZ, 0, 5.9604644775390625e-08 ;  /* 0x00000001ff007431 */ /* 0x000fe200000001ff */
[----:B---3-5:R3:W5:Y:S04]  /*4840*/  @P1 LDG.E R41, desc[UR4][R10.64] ;  /* 0x000000040a291981 */ /* 0x028768000c1e1900 */
[----:B------:R-:W-:Y:S01]  /*4850*/  @!P1 PRMT R81, R0, 0x7610, R81 ;  /* 0x0000761000519816 */ /* 0x000fe20000000051 */
[----:B---3--:R-:W4:Y:S06]  /*4860*/  @!P1 LDC R41, c[0x0][0x880] ;  /* 0x00022000ff299b82 */ /* 0x008f2c0000000800 */
.L_x_79:
[----:B----45:R-:W-:Y:S01]  /*4870*/  @!P0 FSETP.EQ.AND P1, PT, R41, RZ, PT ;  /* 0x000000ff2900820b */ /* 0x030fe20003f22000 */
[----:B------:R-:W-:Y:S01]  /*4880*/  @!UPT UIADD3 URZ, UPT, UPT, URZ, URZ, URZ ;  /* 0x000000fffffff290 */ /* 0x000fe2000fffe0ff */
[----:B------:R-:W-:Y:S11]  /*4890*/  @!P0 BRA `(.L_x_80) ;  /* 0x0000000000188947 */ /* 0x000ff60003800000 */
[----:B------:R-:W-:Y:S02]  /*48a0*/  LOP3.LUT P0, RZ, R81, 0xff, RZ, 0xc0, !PT ;  /* 0x000000ff51ff7812 */ /* 0x000fe4000780c0ff */
[----:B------:R-:W-:Y:S04]  /*48b0*/  ISETP.NE.U32.AND P1, PT, R2, RZ, PT ;  /* 0x000000ff0200720c */ /* 0x000fe80003f25070 */
[----:B------:R-:W-:Y:S04]  /*48c0*/  ISETP.NE.AND.EX P1, PT, R3, RZ, PT, P1 ;  /* 0x000000ff0300720c */ /* 0x000fe80003f25310 */
[----:B------:R-:W-:Y:S03]  /*48d0*/  PLOP3.LUT P1, PT, P1, PT, PT, 0x8, 0x80 ;  /* 0x000000000080781c */ /* 0x000fe60000f2e170 */
[----:B------:R-:W-:Y:S11]  /*48e0*/  @P0 FSETP.EQ.AND P1, PT, R41, RZ, PT ;  /* 0x000000ff2900020b */ /* 0x000ff60003f22000 */
[----:B------:R-:W-:Y:S02]  /*48f0*/  @!UPT UIADD3 URZ, UPT, UPT, URZ, URZ, URZ ;  /* 0x000000fffffff290 */ /* 0x000fe4000fffe0ff */
.L_x_80:
[----:B------:R-:W3:Y:S01]  /*4900*/  SYNCS.PHASECHK.TRANS64.TRYWAIT P2, [UR21+0x60], R9 ;  /* 0x00006009ff0075a7 */ /* 0x000ee20008041115 */
[----:B------:R-:W-:Y:S04]  /*4910*/  ELECT P0, URZ, PT ;  /* 0x0000000000ff782f */ /* 0x000fe80003800000 */
[----:B------:R-:W-:Y:S11]  /*4920*/  PLOP3.LUT P1, PT, P1, P0, PT, 0xf2, 0x2f ;  /* 0x00000000002f781c */ /* 0x000ff60000f21e72 */
[----:B------:R-:W-:Y:S02]  /*4930*/  @!UPT UIADD3 URZ, UPT, UPT, URZ, URZ, URZ ;  /* 0x000000fffffff290 */ /* 0x000fe4000fffe0ff */
[----:B------:R-:W-:Y:S05]  /*4940*/  @!P1 IADD3 R8, P0, PT, R16, 0x580, RZ ;  /* 0x0000058010089810 */ /* 0x000fea0007f1e0ff */
[----:B------:R-:W-:Y:S01]  /*4950*/  @!P1 IMAD.X R6, RZ, RZ, R17, P0 ;  /* 0x000000ffff069224 */ /* 0x000fe200000e0611 */
[----:B---3--:R-:W-:Y:S07]  /*4960*/  @!P2 BRA `(.L_x_81) ;  /* 0x00000054000ca947 */ /* 0x008fee0003800000 */
.L_x_168:
[----:B------:R-:W-:Y:S01]  /*4970*/  @!P1 R2UR UR5, R8 ;  /* 0x00000000080592ca */ /* 0x000fe200000e0000 */
[----:B------:R-:W-:Y:S01]  /*4980*/  VOTEU.ALL UP0, P1 ;  /* 0x0000000000ff7886 */ /* 0x000fe20000800000 */
[----:B------:R-:W-:Y:S01]  /*4990*/  @!P1 R2UR UR4, R6 ;  /* 0x00000000060492ca */ /* 0x000fe200000e0000 */
[----:B--2---:R-:W-:Y:S01]  /*49a0*/  @!P1 IMAD.MOV.U32 R0, RZ, RZ, 0x2000 ;  /* 0x00002000ff009424 */ /* 0x004fe200078e00ff */
[----:B------:R-:W-:Y:S01]  /*49b0*/  UMOV UR6, 0x0 ;  /* 0x0000000000067882 */ /* 0x000fe20000000000 */
[----:B------:R-:W-:Y:S01]  /*49c0*/  UMOV UR7, 0x10000000 ;  /* 0x1000000000077882 */ /* 0x000fe20000000000 */
[----:B------:R-:W-:Y:S01]  /*49d0*/  @!UP0 UIADD3 UR32, UPT, UPT, UR21, 0x400, URZ ;  /* 0x0000040015208890 */ /* 0x000fe2000fffe0ff */
[----:B------:R-:W-:Y:S01]  /*49e0*/  @!P1 IADD3 R8, P0, PT, R16, 0x580, RZ ;  /* 0x0000058010089810 */ /* 0x000fe20007f1e0ff */
[----:B------:R-:W-:Y:S04]  /*49f0*/  VOTEU.ALL UP0, P1 ;  /* 0x0000000000ff7886 */ /* 0x000fe80000800000 */
[----:B------:R-:W-:Y:S02]  /*4a00*/  @!P1 IMAD.X R6, RZ, RZ, R17, P0 ;  /* 0x000000ffff069224 */ /* 0x000fe400000e0611 */
[----:B------:R-:W-:Y:S02]  /*4a10*/  IMAD.U32 R10, RZ, RZ, UR5 ;  /* 0x00000005ff0a7e24 */ /* 0x000fe4000f8e00ff */
[----:B------:R-:W-:Y:S03]  /*4a20*/  IMAD.U32 R11, RZ, RZ, UR4 ;  /* 0x00000004ff0b7e24 */ /* 0x000fe6000f8e00ff */
[----:B------:R-:W-:Y:S02]  /*4a30*/  @!P1 R2UR UR4, R10 ;  /* 0x000000000a0492ca */ /* 0x000fe400000e0000 */
[----:B------:R-:W-:Y:S11]  /*4a40*/  @!P1 R2UR UR5, R11 ;  /* 0x000000000b0592ca */ /* 0x000ff600000e0000 */
[----:B------:R-:W-:Y:S02]  /*4a50*/  @!UPT UIADD3 URZ, UPT, UPT, URZ, URZ, URZ ;  /* 0x000000fffffff290 */ /* 0x000fe4000fffe0ff */
[----:B------:R2:W-:Y:S01]  /*4a60*/  @!UP0 UTMALDG.3D [UR32], [UR4], desc[UR6] ;  /* 0x00000620040085b4 */ /* 0x0005e20008011000 */
[----:B------:R2:W-:Y:S01]  /*4a70*/  @!P1 SYNCS.ARRIVE.TRANS64.RED.A0TR RZ, [UR21+0x40], R0 ;  /* 0x00004000ffff99a7 */ /* 0x0005e20008300415 */
[----:B------:R-:W-:Y:S01]  /*4a80*/  SYNCS.ARRIVE.TRANS64.RED.A1T0 RZ, [UR40], RZ ;  /* 0x000000ffffff79a7 */ /* 0x000fe20008100428 */
[----:B------:R-:W3:Y:S02]  /*4a90*/  SYNCS.PHASECHK.TRANS64.TRYWAIT P2, [UR21+0x68], R9 ;  /* 0x00006809ff0075a7 */ /* 0x000ee40008041115 */
[----:B--23--:R-:W-:Y:S05]  /*4aa0*/  @!P2 BRA `(.L_x_82) ;  /* 0x0000005000d4a947 */ /* 0x00cfea0003800000 */
.L_x_170:
        /* <DEDUP_REMOVED lines=8> */
[----:B------:R-:W-:Y:S01]  /*4b30*/  @!UP0 UIADD3 UR24, UPT, UPT, UR21, 0x2400, URZ ;  /* 0x0000240015188890 */ /* 0x000fe2000fffe0ff */
[----:B------:R-:W-:Y:S01]  /*4b40*/  VOTEU.ALL UP0, P1 ;  /* 0x0000000000ff7886 */ /* 0x000fe20000800000 */
[----:B------:R-:W-:Y:S01]  /*4b50*/  UMOV UR27, UR35 ;  /* 0x00000023001b7c82 */ /* 0x000fe20008000000 */
[----:B------:R-:W-:Y:S02]  /*4b60*/  UMOV UR28, UR36 ;  /* 0x00000024001c7c82 */ /* 0x000fe40008000000 */
[----:B------:R-:W-:Y:S02]  /*4b70*/  IMAD.U32 R10, RZ, RZ, UR5 ;  /* 0x00000005ff0a7e24 */ /* 0x000fe4000f8e00ff */
[----:B------:R-:W-:Y:S02]  /*4b80*/  IMAD.U32 R11, RZ, RZ, UR4 ;  /* 0x00000004ff0b7e24 */ /* 0x000fe4000f8e00ff */
[----:B------:R-:W-:Y:S01]  /*4b90*/  @!P1 IMAD.X R6, RZ, RZ, R17, P0 ;  /* 0x000000ffff069224 */ /* 0x000fe200000e0611 */
        /* <DEDUP_REMOVED lines=8> */
.L_x_172:
[----:B------:R-:W-:Y:S01]  /*4c20*/  @!P1 R2UR UR5, R8 ;  /* 0x00000000080592ca */ /* 0x000fe200000e0000 */
[----:B------:R-:W-:Y:S01]  /*4c30*/  VOTEU.ALL UP0, P1 ;  /* 0x0000000000ff7886 */ /* 0x000fe20000800000 */
[----:B------:R-:W-:Y:S01]  /*4c40*/  @!P1 R2UR UR4, R6 ;  /* 0x00000000060492ca */ /* 0x000fe200000e0000 */
[----:B--2---:R-:W-:Y:S01]  /*4c50*/  @!P1 IMAD.MOV.U32 R0, RZ, RZ, 0x2000 ;  /* 0x00002000ff009424 */ /* 0x004fe200078e00ff */
[----:B------:R-:W-:Y:S01]  /*4c60*/  UMOV UR6, 0x0 ;  /* 0x0000000000067882 */ /* 0x000fe20000000000 */
[----:B------:R-:W-:Y:S01]  /*4c70*/  UMOV UR7, 0x10000000 ;  /* 0x1000000000077882 */ /* 0x000fe20000000000 */
[----:B------:R-:W-:Y:S01]  /*4c80*/  @!UP0 UIADD3 UR18, UPT, UPT, UR34, 0x80, URZ ;  /* 0x0000008022128890 */ /* 0x000fe2000fffe0ff */
[----:B------:R-:W-:Y:S01]  /*4c90*/  VIADD R14, R14, 0x1 ;  /* 0x000000010e0e7836 */ /* 0x000fe20000000000 */
[----:B------:R-:W-:Y:S01]  /*4ca0*/  @!UP0 UIADD3 UR16, UPT, UPT, UR21, 0x4400, URZ ;  /* 0x0000440015108890 */ /* 0x000fe2000fffe0ff */
[----:B------:R-:W-:Y:S01]  /*4cb0*/  VOTEU.ALL UP0, P1 ;  /* 0x0000000000ff7886 */ /* 0x000fe20000800000 */
[----:B------:R-:W-:Y:S01]  /*4cc0*/  UMOV UR19, UR35 ;  /* 0x0000002300137c82 */ /* 0x000fe20008000000 */
[----:B------:R-:W-:Y:S02]  /*4cd0*/  UMOV UR20, UR36 ;  /* 0x0000002400147c82 */ /* 0x000fe40008000000 */
        /* <DEDUP_REMOVED lines=10> */
.L_x_174:
[----:B------:R-:W-:Y:S01]  /*4d80*/  @!P1 IADD3 R6, P0, PT, R16, 0x580, RZ ;  /* 0x0000058010069810 */ /* 0x000fe20007f1e0ff */
[----:B------:R-:W-:Y:S01]  /*4d90*/  VOTEU.ALL UP0, P1 ;  /* 0x0000000000ff7886 */ /* 0x000fe20000800000 */
[----:B------:R-:W-:Y:S01]  /*4da0*/  UMOV UR6, 0x0 ;  /* 0x0000000000067882 */ /* 0x000fe20000000000 */
[----:B------:R-:W-:Y:S01]  /*4db0*/  UMOV UR7, 0x10000000 ;  /* 0x1000000000077882 */ /* 0x000fe20000000000 */
[----:B------:R-:W-:Y:S01]  /*4dc0*/  @!P1 R2UR UR5, R6 ;  /* 0x00000000060592ca */ /* 0x000fe200000e0000 */
[----:B--2---:R-:W-:Y:S01]  /*4dd0*/  @!P1 IMAD.X R0, RZ, RZ, R17, P0 ;  /* 0x000000ffff009224 */ /* 0x004fe200000e0611 */
[----:B------:R-:W-:Y:S01]  /*4de0*/  @!UP0 UIADD3 UR10, UPT, UPT, UR34, 0xc0, URZ ;  /* 0x000000c0220a8890 */ /* 0x000fe2000fffe0ff */
[----:B------:R-:W-:Y:S01]  /*4df0*/  R2UR UR18, R83 ;  /* 0x00000000531272ca */ /* 0x000fe200000e0000 */
[----:B------:R-:W-:Y:S01]  /*4e00*/  @!UP0 UIADD3 UR8, UPT, UPT, UR21, 0x6400, URZ ;  /* 0x0000640015088890 */ /* 0x000fe2000fffe0ff */
[----:B------:R-:W-:Y:S01]  /*4e10*/  R2UR UR16, R84 ;  /* 0x00000000541072ca */ /* 0x000fe200000e0000 */
[----:B------:R-:W-:Y:S01]  /*4e20*/  @!UP0 UIADD3 UR9, UPT, UPT, UR21, 0x58, URZ ;  /* 0x0000005815098890 */ /* 0x000fe2000fffe0ff */
[----:B------:R-:W-:Y:S01]  /*4e30*/  @!P1 R2UR UR4, R0 ;  /* 0x00000000000492ca */ /* 0x000fe200000e0000 */
[----:B------:R-:W-:Y:S01]  /*4e40*/  VOTEU.ALL UP0, P1 ;  /* 0x0000000000ff7886 */ /* 0x000fe20000800000 */
[----:B------:R-:W-:Y:S01]  /*4e50*/  UMOV UR11, UR35 ;  /* 0x00000023000b7c82 */ /* 0x000fe20008000000 */
[----:B------:R-:W-:Y:S01]  /*4e60*/  UMOV UR12, UR36 ;  /* 0x00000024000c7c82 */ /* 0x000fe20008000000 */
[C---:B------:R-:W-:Y:S01]  /*4e70*/  ISETP.NE.AND P0, PT, R14.reuse, 0x2, PT ;  /* 0x000000020e00780c */ /* 0x040fe20003f05270 */
[----:B------:R-:W-:Y:S01]  /*4e80*/  UPLOP3.LUT UP3, UPT, UPT, UPT, UPT, 0x80, 0x8 ;  /* 0x000000000008789c */ /* 0x000fe20003f6f070 */
[----:B------:R-:W-:Y:S01]  /*4e90*/  IMAD.U32 R8, RZ, RZ, UR5 ;  /* 0x00000005ff087e24 */ /* 0x000fe2000f8e00ff */
[----:B------:R-:W-:Y:S01]  /*4ea0*/  LOP3.LUT R15, R15, 0x1, RZ, 0x3c, !PT ;  /* 0x000000010f0f7812 */ /* 0x000fe200078e3cff */
[----:B------:R-:W-:Y:S01]  /*4eb0*/  UMOV UR36, UR29 ;  /* 0x0000001d00247c82 */ /* 0x000fe20008000000 */
[----:B------:R-:W-:Y:S01]  /*4ec0*/  SEL R0, RZ, 0x1, P0 ;  /* 0x00000001ff007807 */ /* 0x000fe20000000000 */
[----:B------:R-:W-:Y:S01]  /*4ed0*/  UIADD3 UR20, UPT, UPT, UR13, UR18, URZ ;  /* 0x000000120d147290 */ /* 0x000fe2000fffe0ff */
[----:B------:R-:W-:Y:S01]  /*4ee0*/  SEL R14, R14, RZ, P0 ;  /* 0x000000ff0e0e7207 */ /* 0x000fe20000000000 */
[----:B------:R-:W-:Y:S01]  /*4ef0*/  UIADD3 UR16, UPT, UPT, UR14, UR16, URZ ;  /* 0x000000100e107290 */ /* 0x000fe2000fffe0ff */
[----:B------:R-:W-:Y:S01]  /*4f00*/  IMAD.U32 R9, RZ, RZ, UR4 ;  /* 0x00000004ff097e24 */ /* 0x000fe2000f8e00ff */
[----:B------:R-:W-:Y:S02]  /*4f10*/  @!P1 R2UR UR4, R8 ;  /* 0x00000000080492ca */ /* 0x000fe400000e0000 */
[----:B------:R-:W-:Y:S02]  /*4f20*/  LOP3.LUT R13, R13, R0, RZ, 0x3c, !PT ;  /* 0x000000000d0d7212 */ /* 0x000fe400078e3cff */
[----:B------:R-:W-:Y:S11]  /*4f30*/  @!P1 R2UR UR5, R9 ;  /* 0x00000000090592ca */ /* 0x000ff600000e0000 */
[----:B------:R-:W-:Y:S02]  /*4f40*/  @!UPT UIADD3 URZ, UPT, UPT, URZ, URZ, URZ ;  /* 0x000000fffffff290 */ /* 0x000fe4000fffe0ff */
[----:B------:R2:W-:Y:S01]  /*4f50*/  @!UP0 UTMALDG.3D [UR8], [UR4], desc[UR6] ;  /* 0x00000608040085b4 */ /* 0x0005e20008011000 */
[----:B------:R2:W-:Y:S01]  /*4f60*/  @!P1 SYNCS.ARRIVE.TRANS64.RED.A0TR RZ, [UR21+0x58], R7 ;  /* 0x00005807ffff99a7 */ /* 0x0005e20008300415 */
[----:B------:R-:W-:Y:S01]  /*4f70*/  SYNCS.ARRIVE.TRANS64.RED.A1T0 RZ, [UR37], RZ ;  /* 0x000000ffffff79a7 */ /* 0x000fe20008100425 */
[----:B------:R-:W-:Y:S05]  /*4f80*/  BRA.U UP1, `(.L_x_85) ;  /* 0xfffffff101707547 */ /* 0x000fea000b83ffff */
[----:B------:R-:W-:-:S04]  /*4f90*/  SHF.L.U32 R3, R15, 0x1f, RZ ;  /* 0x0000001f0f037819 */ /* 0x000fc800000006ff */
[----:B------:R-:W3:Y:S02]  /*4fa0*/  SYNCS.PHASECHK.TRANS64.TRYWAIT P0, [UR21+0x60], R3 ;  /* 0x00006003ff0075a7 */ /* 0x000ee40008001115 */
[----:B---3--:R-:W-:Y:S05]  /*4fb0*/  @!P0 BRA `(.L_x_86) ;  /* 0x0000004c00d88947 */ /* 0x008fea0003800000 */
.L_x_176:
[----:B------:R-:W4:Y:S02]  /*4fc0*/  SYNCS.PHASECHK.TRANS64.TRYWAIT P0, [UR21+0x68], R3 ;  /* 0x00006803ff0075a7 */ /* 0x000f240008001115 */
[----:B----4-:R-:W-:Y:S05]  /*4fd0*/  @!P0 BRA `(.L_x_87) ;  /* 0x0000004c00e88947 */ /* 0x010fea0003800000 */
.L_x_178:
[----:B------:R-:W4:Y:S02]  /*4fe0*/  SYNCS.PHASECHK.TRANS64.TRYWAIT P0, [UR21+0x70], R3 ;  /* 0x00007003ff0075a7 */ /* 0x000f240008001115 */
[----:B----4-:R-:W-:Y:S05]  /*4ff0*/  @!P0 BRA `(.L_x_88) ;  /* 0x0000004c00f88947 */ /* 0x010fea0003800000 */
.L_x_180:
[----:B---3--:R-:W-:-:S07]  /*5000*/  MOV R0, UR21 ;  /* 0x0000001500007c02 */ /* 0x008fce0008000f00 */
.L_x_89:
[----:B---3--:R-:W-:-:S04]  /*5010*/  SHF.L.U32 R3, R15, 0x1f, RZ ;  /* 0x0000001f0f037819 */ /* 0x008fc800000006ff */
[----:B------:R3:W4:Y:S03]  /*5020*/  SYNCS.PHASECHK.TRANS64.TRYWAIT P0, [R0+URZ+0x78], R3 ;  /* 0x00007803000075a7 */ /* 0x00072600080011ff */
[----:B----4-:R-:W-:Y:S05]  /*5030*/  @!P0 NANOSLEEP.SYNCS 0x989680 ;  /* 0x009896800000895d */ /* 0x010fea0003900000 */
[----:B------:R-:W4:Y:S02]  /*5040*/  @!P0 SYNCS.PHASECHK.TRANS64 P0, [R0+URZ+0x78], R3 ;  /* 0x00007803000085a7 */ /* 0x000f2400080010ff */
[----:B-12-4-:R-:W-:Y:S05]  /*5050*/  @P0 EXIT ;  /* 0x000000000000094d */ /* 0x016fea0003800000 */
[----:B------:R-:W-:Y:S05]  /*5060*/  BRA `(.L_x_89) ;  /* 0xfffffffc00e87947 */ /* 0x000fea000383ffff */
.L_x_74:
[----:B------:R-:W-:-:S06]  /*5070*/  UISETP.GE.AND UP0, UPT, UR17, 0x4, UPT ;  /* 0x000000041100788c */ /* 0x000fcc000bf06270 */
[----:B------:R-:W-:-:S13]  /*5080*/  PLOP3.LUT P0, PT, PT, PT, UP0, 0x80, 0x8 ;  /* 0x000000000008781c */ /* 0x000fda0003f0f008 */
[----:B------:R-:W-:Y:S05]  /*5090*/  @!P0 EXIT ;  /* 0x000000000000894d */ /* 0x000fea0003800000 */
[----:B------:R-:W1:Y:S08]  /*50a0*/  S2UR UR4, SR_CgaCtaId ;  /* 0x00000000000479c3 */ /* 0x000e700000008800 */
[----:B------:R-:W-:Y:S01]  /*50b0*/  BAR.SYNC.DEFER_BLOCKING 0x6, 0xa0 ;  /* 0x0182800000007b1d */ /* 0x000fe20000010000 */
[C---:B------:R-:W-:Y:S01]  /*50c0*/  IMAD.SHL.U32 R5, R94.reuse, 0x40, RZ ;  /* 0x000000405e057824 */ /* 0x040fe200078e00ff */
[C---:B------:R-:W-:Y:S01]  /*50d0*/  R2P PR, R94.reuse, 0x6 ;  /* 0x000000065e007804 */ /* 0x040fe20000000000 */
[C---:B------:R-:W-:Y:S01]  /*50e0*/  IMAD.SHL.U32 R2, R94.reuse, 0x8, RZ ;  /* 0x000000085e027824 */ /* 0x040fe200078e00ff */
[----:B------:R-:W-:Y:S01]  /*50f0*/  CS2R R88, SRZ ;  /* 0x0000000000587805 */ /* 0x000fe2000001ff00 */
[----:B------:R-:W-:Y:S01]  /*5100*/  IMAD.U32 R37, R94, 0x10000, RZ ;  /* 0x000100005e257824 */ /* 0x000fe200078e00ff */
[----:B------:R-:W-:-:S02]  /*5110*/  UMOV UR44, 0x400 ;  /* 0x00000400002c7882 */ /* 0x000fc40000000000 */
[----:B------:R-:W2:Y:S01]  /*5120*/  LDC.64 R78, c[0x0][0x8b0] ;  /* 0x00022c00ff4e7b82 */ /* 0x000ea20000000a00 */
[C---:B------:R-:W-:Y:S01]  /*5130*/  LOP3.LUT R3, R5.reuse, 0x1c0, RZ, 0xc0, !PT ;  /* 0x000001c005037812 */ /* 0x040fe200078ec0ff */
[----:B------:R-:W-:Y:S01]  /*5140*/  IMAD.SHL.U32 R80, R94, 0x20, RZ ;  /* 0x000000205e507824 */ /* 0x000fe200078e00ff */
[----:B------:R-:W-:Y:S01]  /*5150*/  LOP3.LUT R5, R5, 0x200, RZ, 0xc0, !PT ;  /* 0x0000020005057812 */ /* 0x000fe200078ec0ff */
[----:B------:R-:W-:Y:S01]  /*5160*/  IMAD.MOV.U32 R92, RZ, RZ, 0x20 ;  /* 0x00000020ff5c7424 */ /* 0x000fe200078e00ff */
[----:B------:R-:W-:Y:S01]  /*5170*/  LOP3.LUT R2, R3, 0x38, R2, 0xf8, !PT ;  /* 0x0000003803027812 */ /* 0x000fe200078ef802 */
[----:B------:R-:W-:Y:S01]  /*5180*/  IMAD.MOV.U32 R91, RZ, RZ, 0x1 ;  /* 0x00000001ff5b7424 */ /* 0x000fe200078e00ff */
[----:B------:R-:W-:Y:S01]  /*5190*/  SHF.R.U32.HI R3, RZ, 0x1, R94 ;  /* 0x00000001ff037819 */ /* 0x000fe2000001165e */
[----:B------:R-:W3:Y:S01]  /*51a0*/  LDC.64 R76, c[0x0][0x8a8] ;  /* 0x00022a00ff4c7b82 */ /* 0x000ee20000000a00 */
[----:B------:R-:W-:Y:S01]  /*51b0*/  LOP3.LUT R37, R37, 0x600000, RZ, 0xc0, !PT ;  /* 0x0060000025257812 */ /* 0x000fe200078ec0ff */
[----:B------:R-:W-:Y:S01]  /*51c0*/  IMAD.MOV.U32 R36, RZ, RZ, RZ ;  /* 0x000000ffff247224 */ /* 0x000fe200078e00ff */
[----:B------:R-:W-:Y:S01]  /*51d0*/  LOP3.LUT R80, R5, 0xc00, R80, 0xf8, !PT ;  /* 0x00000c0005507812 */ /* 0x000fe200078ef850 */
[----:B------:R-:W-:Y:S01]  /*51e0*/  IMAD.MOV.U32 R90, RZ, RZ, RZ ;  /* 0x000000ffff5a7224 */ /* 0x000fe200078e00ff */
[----:B------:R-:W-:Y:S01]  /*51f0*/  LOP3.LUT R3, R2, 0x8, R3, 0x78, !PT ;  /* 0x0000000802037812 */ /* 0x000fe200078e7803 */
[----:B------:R-:W4:Y:S01]  /*5200*/  LDCU UR59, c[0x0][0x370] ;  /* 0x00006e00ff3b77ac */ /* 0x000f220008000800 */
[----:B------:R-:W-:-:S02]  /*5210*/  SEL R93, R92, 0xffffffe0, !P2 ;  /* 0xffffffe05c5d7807 */ /* 0x000fc40005000000 */
[----:B------:R-:W-:Y:S01]  /*5220*/  LOP3.LUT R80, R80, R3, RZ, 0xfc, !PT ;  /* 0x0000000350507212 */ /* 0x000fe200078efcff */
[----:B-1----:R-:W-:Y:S01]  /*5230*/  ULEA UR44, UR4, UR44, 0x18 ;  /* 0x0000002c042c7291 */ /* 0x002fe2000f8ec0ff */
[----:B------:R-:W-:Y:S01]  /*5240*/  LOP3.LUT R94, R94, 0x60, RZ, 0xc0, !PT ;  /* 0x000000605e5e7812 */ /* 0x000fe200078ec0ff */
[----:B------:R-:W1:Y:S01]  /*5250*/  LDCU UR43, c[0x0][0xb0c] ;  /* 0x00016180ff2b77ac */ /* 0x000e620008000800 */
[----:B------:R-:W-:Y:S01]  /*5260*/  SEL R92, R92, 0xffffffe0, !P1 ;  /* 0xffffffe05c5c7807 */ /* 0x000fe20004800000 */
[----:B------:R-:W-:Y:S01]  /*5270*/  UIADD3 UR4, UPT, UPT, UR44, 0x400, URZ ;  /* 0x000004002c047890 */ /* 0x000fe2000fffe0ff */
[----:B------:R-:W1:Y:S04]  /*5280*/  LDCU UR39, c[0x0][0xb30] ;  /* 0x00016600ff2777ac */ /* 0x000e680008000800 */
[----:B------:R-:W4:Y:S01]  /*5290*/  LDS R0, [UR44+0x140] ;  /* 0x0001402cff007984 */ /* 0x000f220008000800 */
[----:B------:R-:W-:Y:S01]  /*52a0*/  IMAD.U32 R86, RZ, RZ, UR4 ;  /* 0x00000004ff567e24 */ /* 0x000fe2000f8e00ff */
[----:B------:R-:W1:Y:S01]  /*52b0*/  LDCU.64 UR56, c[0x0][0x888] ;  /* 0x00011100ff3877ac */ /* 0x000e620008000a00 */
[----:B------:R-:W1:Y:S01]  /*52c0*/  LDCU.64 UR40, c[0x0][0xb28] ;  /* 0x00016500ff2877ac */ /* 0x000e620008000a00 */
[----:B------:R-:W1:Y:S01]  /*52d0*/  LDCU.64 UR62, c[0x0][0x890] ;  /* 0x00011200ff3e77ac */ /* 0x000e620008000a00 */
[----:B------:R-:W1:Y:S01]  /*52e0*/  LDCU.128 UR52, c[0x0][0xb10] ;  /* 0x00016200ff3477ac */ /* 0x000e620008000c00 */
[----:B------:R-:W1:Y:S01]  /*52f0*/  LDCU UR58, c[0x0][0x374] ;  /* 0x00006e80ff3a77ac */ /* 0x000e620008000800 */
[----:B------:R-:W-:Y:S01]  /*5300*/  UMOV UR47, URZ ;  /* 0x000000ff002f7c82 */ /* 0x000fe20008000000 */
[----:B------:R-:W-:Y:S01]  /*5310*/  UMOV UR46, URZ ;  /* 0x000000ff002e7c82 */ /* 0x000fe20008000000 */
[----:B-1234-:R-:W-:-:S07]  /*5320*/  IMAD.IADD R37, R0, 0x1, R37 ;  /* 0x0000000100257824 */ /* 0x01efce00078e0225 */
.L_x_133:
[C---:B------:R-:W-:Y:S02]  /*5330*/  LEA R3, R88.reuse, UR44, 0x3 ;  /* 0x0000002c58037c11 */ /* 0x040fe4000f8e18ff */
[----:B------:R-:W-:Y:S02]  /*5340*/  SHF.L.U32 R0, R89, 0x1f, RZ ;  /* 0x0000001f59007819 */ /* 0x000fe400000006ff */
[----:B------:R-:W-:Y:S02]  /*5350*/  LEA R5, R88, UR44, 0x4 ;  /* 0x0000002c58057c11 */ /* 0x000fe4000f8e20ff */
[----:B-1----:R-:W1:Y:S02]  /*5360*/  SYNCS.PHASECHK.TRANS64.TRYWAIT P0, [R3+URZ+0x90], R0 ;  /* 0x00009000030075a7 */ /* 0x002e6400080011ff */
[----:B-1----:R-:W-:Y:S05]  /*5370*/  @!P0 BRA `(.L_x_90) ;  /* 0x0000004c00308947 */ /* 0x002fea0003800000 */
.L_x_181:
        /* <DEDUP_REMOVED lines=11> */
[----:B------:R-:W-:Y:S01]  /*5430*/  PLOP3.LUT P0, PT, PT, PT, UP1, 0x80, 0x8 ;  /* 0x000000000008781c */ /* 0x000fe20003f0f018 */
[----:B------:R-:W-:Y:S11]  /*5440*/  UP2UR UR61, UPR, URZ, 0x2 ;  /* 0x00000002ff3d7883 */ /* 0x000ff60008000000 */
[----:B------:R-:W-:Y:S01]  /*5450*/  @!UPT UIADD3 URZ, UPT, UPT, URZ, URZ, URZ ;  /* 0x000000fffffff290 */ /* 0x000fe2000fffe0ff */
[----:B-1----:R-:W-:Y:S02]  /*5460*/  @P0 SHF.R.U32.HI R0, RZ, 0x10, R5 ;  /* 0x00000010ff000819 */ /* 0x002fe40000011605 */
        /* <DEDUP_REMOVED lines=12> */
[----:B------:R-:W2:Y:S01]  /*5530*/  LDCU UR12, c[0x0][0xb20] ;  /* 0x00016400ff0c77ac */ /* 0x000ea20008000800 */
[----:B------:R-:W-:Y:S02]  /*5540*/  UIMAD.WIDE.U32 UR4, UR58, UR55, URZ ;  /* 0x000000373a0472a5 */ /* 0x000fe4000f8e00ff */
[----:B------:R-:W-:Y:S02]  /*5550*/  UIMAD.WIDE.U32 UR6, UR59, UR52, URZ ;  /* 0x000000343b0672a5 */ /* 0x000fe4000f8e00ff */
[----:B------:R-:W-:Y:S02]  /*5560*/  UISETP.NE.AND UP0, UPT, UR54, 0x1, UPT ;  /* 0x000000013600788c */ /* 0x000fe4000bf05270 */
[----:B------:R-:W-:Y:S02]  /*5570*/  UIMAD.WIDE.U32 UR8, UR37, UR55, URZ ;  /* 0x00000037250872a5 */ /* 0x000fe4000f8e00ff */
[----:B------:R-:W-:Y:S02]  /*5580*/  UIMAD.WIDE.U32 UR10, UR38, UR52, URZ ;  /* 0x00000034260a72a5 */ /* 0x000fe4000f8e00ff */
[----:B------:R-:W-:Y:S02]  /*5590*/  UISETP.NE.AND UP1, UPT, UR43, 0x1, UPT ;  /* 0x000000012b00788c */ /* 0x000fe4000bf25270 */
[----:B------:R-:W-:Y:S01]  /*55a0*/  UISETP.NE.AND UP2, UPT, UR42, 0x1, UPT ;  /* 0x000000012a00788c */ /* 0x000fe2000bf45270 */
[----:B------:R-:W-:Y:S02]  /*55b0*/  UMOV UR4, UR5 ;  /* 0x0000000500047c82 */ /* 0x000fe40008000000 */
[----:B--2---:R-:W-:Y:S03]  /*55c0*/  USHF.R.U32.HI UR5, URZ, UR12, UR4 ;  /* 0x0000000cff057299 */ /* 0x004fe60008011604 */
[----:B------:R-:W-:Y:S02]  /*55d0*/  UMOV UR4, UR7 ;  /* 0x0000000700047c82 */ /* 0x000fe40008000000 */
[----:B------:R-:W-:Y:S02]  /*55e0*/  USHF.R.U32.HI UR7, URZ, UR53, UR4 ;  /* 0x00000035ff077299 */ /* 0x000fe40008011604 */
[----:B------:R-:W-:Y:S02]  /*55f0*/  USEL UR4, UR58, UR5, !UP0 ;  /* 0x000000053a047287 */ /* 0x000fe4000c000000 */
[----:B------:R-:W-:Y:S01]  /*5600*/  USEL UR7, UR59, UR7, !UP1 ;  /* 0x000000073b077287 */ /* 0x000fe2000c800000 */
[----:B------:R-:W-:Y:S01]  /*5610*/  UMOV UR5, UR9 ;  /* 0x0000000900057c82 */ /* 0x000fe20008000000 */
[----:B------:R-:W-:Y:S02]  /*5620*/  UIMAD.WIDE.U32 UR8, UR4, UR40, URZ ;  /* 0x00000028040872a5 */ /* 0x000fe4000f8e00ff */
[----:B------:R-:W-:Y:S03]  /*5630*/  USHF.R.U32.HI UR6, URZ, UR12, UR5 ;  /* 0x0000000cff067299 */ /* 0x000fe60008011605 */
[----:B------:R-:W-:Y:S01]  /*5640*/  UMOV UR5, UR11 ;  /* 0x0000000b00057c82 */ /* 0x000fe20008000000 */
[----:B------:R-:W-:Y:S02]  /*5650*/  UIMAD.WIDE.U32 UR10, UR7, UR40, URZ ;  /* 0x00000028070a72a5 */ /* 0x000fe4000f8e00ff */
[----:B------:R-:W-:Y:S02]  /*5660*/  USHF.R.U32.HI UR12, URZ, UR53, UR5 ;  /* 0x00000035ff0c7299 */ /* 0x000fe40008011605 */
[----:B------:R-:W-:Y:S01]  /*5670*/  USEL UR6, UR37, UR6, !UP0 ;  /* 0x0000000625067287 */ /* 0x000fe2000c000000 */
[----:B------:R-:W-:Y:S02]  /*5680*/  UMOV UR5, UR9 ;  /* 0x0000000900057c82 */ /* 0x000fe40008000000 */
[----:B------:R-:W-:Y:S01]  /*5690*/  UMOV UR10, UR11 ;  /* 0x0000000b000a7c82 */ /* 0x000fe20008000000 */
[----:B------:R-:W-:Y:S02]  /*56a0*/  @UP2 USHF.R.U32.HI UR4, URZ, UR41, UR5 ;  /* 0x00000029ff042299 */ /* 0x000fe40008011605 */
[----:B------:R-:W-:Y:S02]  /*56b0*/  @UP2 USHF.R.U32.HI UR7, URZ, UR41, UR10 ;  /* 0x00000029ff072299 */ /* 0x000fe4000801160a */
[----:B------:R-:W-:Y:S02]  /*56c0*/  UIMAD UR4, UR42, UR4, URZ ;  /* 0x000000042a0472a4 */ /* 0x000fe4000f8e02ff */
        /* <DEDUP_REMOVED lines=8> */
[----:B------:R-:W-:Y:S02]  /*5750*/  USEL UR11, UR6, UR4, !UP2 ;  /* 0x00000004060b7287 */ /* 0x000fe4000d000000 */
[----:B------:R-:W-:Y:S02]  /*5760*/  UIADD3 UR8, UPT, UPT, -UR5, URZ, URZ ;  /* 0x000000ff05087290 */ /* 0x000fe4000fffe1ff */
[----:B------:R-:W-:Y:S01]  /*5770*/  UIADD3 UR10, UPT, UPT, -UR11, URZ, URZ ;  /* 0x000000ff0b0a7290 */ /* 0x000fe2000fffe1ff */
[----:B------:R-:W-:Y:S01]  /*5780*/  @!UP0 UMOV UR4, UR9 ;  /* 0x0000000900048c82 */ /* 0x000fe20008000000 */
[----:B------:R-:W-:Y:S02]  /*5790*/  UIADD3 UR9, UPT, UPT, -UR6, URZ, URZ ;  /* 0x000000ff06097290 */ /* 0x000fe4000fffe1ff */
[----:B------:R-:W-:Y:S02]  /*57a0*/  @!UP0 USHF.R.U32.HI UR4, URZ, UR41, UR4 ;  /* 0x00000029ff048299 */ /* 0x000fe40008011604 */
[----:B------:R-:W-:Y:S02]  /*57b0*/  UIMAD UR10, UR42, UR10, UR6 ;  /* 0x0000000a2a0a72a4 */ /* 0x000fe4000f8e0206 */
[----:B------:R-:W-:Y:S04]  /*57c0*/  @!UP0 USEL UR4, UR5, UR4, !UP2 ;  /* 0x0000000405048287 */ /* 0x000fe8000d000000 */
[----:B------:R-:W-:Y:S02]  /*57d0*/  @!UP0 UIMAD UR10, UR7, UR10, UR4 ;  /* 0x0000000a070a82a4 */ /* 0x000fe4000f8e0204 */
[----:B------:R-:W-:Y:S02]  /*57e0*/  @!UP0 UIADD3 UR11, UPT, UPT, UR11, -UR4, URZ ;  /* 0x800000040b0b8290 */ /* 0x000fe4000fffe0ff */
[----:B------:R-:W-:Y:S02]  /*57f0*/  UIMAD UR7, UR43, UR8, UR38 ;  /* 0x000000082b0772a4 */ /* 0x000fe4000f8e0226 */
[----:B------:R-:W-:Y:S02]  /*5800*/  @!UP0 UIMAD UR6, UR11, UR42, UR5 ;  /* 0x0000002a0b0682a4 */ /* 0x000fe4000f8e0205 */
[----:B------:R-:W-:Y:S01]  /*5810*/  UIMAD UR4, UR54, UR9, UR37 ;  /* 0x00000009360472a4 */ /* 0x000fe2000f8e0225 */
[----:B------:R-:W-:Y:S02]  /*5820*/  @!UP0 UMOV UR5, UR10 ;  /* 0x0000000a00058c82 */ /* 0x000fe40008000000 */
[----:B------:R-:W-:Y:S02]  /*5830*/  UIMAD UR38, UR5, UR43, UR7 ;  /* 0x0000002b052672a4 */ /* 0x000fe4000f8e0207 */
[----:B------:R-:W-:Y:S11]  /*5840*/  UIMAD UR37, UR6, UR54, UR4 ;  /* 0x00000036062572a4 */ /* 0x000ff6000f8e0204 */
[----:B------:R-:W-:Y:S01]  /*5850*/  @!UPT UIADD3 URZ, UPT, UPT, URZ, URZ, URZ ;  /* 0x000000fffffff290 */ /* 0x000fe2000fffe0ff */
.L_x_91:
[----:B------:R-:W-:Y:S01]  /*5860*/  UISETP.NE.AND UP0, UPT, UR39, 0x1, UPT ;  /* 0x000000012700788c */ /* 0x000fe2000bf05270 */
[----:B------:R-:W-:Y:S01]  /*5870*/  LOP3.LUT P0, RZ, R86, 0x3f0, RZ, 0xc0, !PT ;  /* 0x000003f056ff7812 */ /* 0x000fe2000780c0ff */
[----:B------:R-:W-:Y:S01]  /*5880*/  USHF.L.U32 UR50, UR16, 0x6, URZ ;  /* 0x0000000610327899 */ /* 0x000fe200080006ff */
[----:B------:R-:W-:Y:S01]  /*5890*/  BSSY.RECONVERGENT B6, `(.L_x_92) ;  /* 0x0000034000067945 */ /* 0x000fe20003800200 */
[----:B------:R-:W-:Y:S01]  /*58a0*/  USHF.L.U32 UR49, UR20, 0x8, URZ ;  /* 0x0000000814317899 */ /* 0x000fe200080006ff */
[----:B------:R-:W-:Y:S06]  /*58b0*/  IADD3 R88, PT, PT, R88, 0x1, RZ ;  /* 0x0000000158587810 */ /* 0x000fec0007ffe0ff */
[----:B------:R-:W2:Y:S01]  /*58c0*/  @!UP0 LDCU.128 UR12, c[0x0][0xb10] ;  /* 0x00016200ff0c87ac */ /* 0x000ea20008000c00 */
[----:B------:R-:W3:Y:S01]  /*58d0*/  @!UP0 LDCU UR5, c[0x0][0xb0c] ;  /* 0x00016180ff0587ac */ /* 0x000ee20008000800 */
[----:B------:R-:W4:Y:S01]  /*58e0*/  @!UP0 LDCU UR10, c[0x0][0xb20] ;  /* 0x00016400ff0a87ac */ /* 0x000f220008000800 */
[----:B--2---:R-:W-:Y:S02]  /*58f0*/  UIMAD.WIDE.U32 UR8, UR38, UR12, URZ ;  /* 0x0000000c260872a5 */ /* 0x004fe4000f8e00ff */
[----:B------:R-:W-:Y:S02]  /*5900*/  UIMAD.WIDE.U32 UR6, UR37, UR15, URZ ;  /* 0x0000000f250672a5 */ /* 0x000fe4000f8e00ff */
[----:B------:R-:W-:Y:S03]  /*5910*/  @!UP0 UISETP.NE.AND UP1, UPT, UR14, 0x1, UPT ;  /* 0x000000010e00888c */ /* 0x000fe6000bf25270 */
[----:B------:R-:W-:Y:S01]  /*5920*/  @!UP0 UMOV UR4, UR9 ;  /* 0x0000000900048c82 */ /* 0x000fe20008000000 */
[----:B---3--:R-:W-:Y:S02]  /*5930*/  @!UP0 UISETP.NE.AND UP2, UPT, UR5, 0x1, UPT ;  /* 0x000000010500888c */ /* 0x008fe4000bf45270 */
[----:B------:R-:W-:Y:S01]  /*5940*/  @!UP0 USHF.R.U32.HI UR4, URZ, UR13, UR4 ;  /* 0x0000000dff048299 */ /* 0x000fe20008011604 */
[----:B------:R-:W-:Y:S02]  /*5950*/  @!UP0 UMOV UR6, UR7 ;  /* 0x0000000700068c82 */ /* 0x000fe40008000000 */
[----:B----4-:R-:W-:Y:S02]  /*5960*/  @!UP0 USHF.R.U32.HI UR6, URZ, UR10, UR6 ;  /* 0x0000000aff068299 */ /* 0x010fe40008011606 */
[----:B------:R-:W-:Y:S02]  /*5970*/  @!UP0 USEL UR7, UR38, UR4, !UP2 ;  /* 0x0000000426078287 */ /* 0x000fe4000d000000 */
[----:B------:R-:W-:Y:S04]  /*5980*/  @!UP0 USEL UR6, UR37, UR6, !UP1 ;  /* 0x0000000625068287 */ /* 0x000fe8000c800000 */
[----:B------:R-:W-:Y:S02]  /*5990*/  @!UP0 UIADD3 UR4, UPT, UPT, -UR7, UR6, URZ ;  /* 0x0000000607048290 */ /* 0x000fe4000fffe1ff */
[----:B------:R-:W-:Y:S02]  /*59a0*/  @!UP0 UIADD3 UR6, UPT, UPT, UR7, -UR6, URZ ;  /* 0x8000000607068290 */ /* 0x000fe4000fffe0ff */
[----:B------:R-:W-:Y:S02]  /*59b0*/  @!UP0 UIMAD UR38, UR4, UR5, UR38 ;  /* 0x00000005042682a4 */ /* 0x000fe4000f8e0226 */
[----:B------:R-:W-:Y:S01]  /*59c0*/  @!UP0 UIMAD UR37, UR6, UR14, UR37 ;  /* 0x0000000e062582a4 */ /* 0x000fe2000f8e0225 */
[----:B------:R-:W-:Y:S11]  /*59d0*/  @!P0 BRA `(.L_x_93) ;  /* 0x00000000007c8947 */ /* 0x000ff60003800000 */
[----:B------:R-:W2:Y:S01]  /*59e0*/  LDCU.64 UR8, c[0x4][0x80] ;  /* 0x01001000ff0877ac */ /* 0x000ea20008000a00 */
[----:B------:R-:W-:Y:S01]  /*59f0*/  MOV R2, 0x0 ;  /* 0x0000000000027802 */ /* 0x000fe20000000f00 */
[----:B------:R-:W-:Y:S02]  /*5a00*/  HFMA2 R12, -RZ, RZ, 0, 5.9604644775390625e-08 ;  /* 0x00000001ff0c7431 */ /* 0x000fe400000001ff */
[----:B------:R-:W-:Y:S01]  /*5a10*/  IMAD.MOV.U32 R8, RZ, RZ, 0x70 ;  /* 0x00000070ff087424 */ /* 0x000fe200078e00ff */
[----:B------:R3:W4:Y:S01]  /*5a20*/  LDC.64 R14, c[0x4][R2] ;  /* 0x01000000020e7b82 */ /* 0x0007220000000a00 */
[----:B------:R-:W1:Y:S01]  /*5a30*/  LDCU.64 UR6, c[0x4][0x88] ;  /* 0x01001100ff0677ac */ /* 0x000e620008000a00 */
[----:B------:R-:W-:Y:S01]  /*5a40*/  IMAD.MOV.U32 R13, RZ, RZ, RZ ;  /* 0x000000ffff0d7224 */ /* 0x000fe200078e00ff */
[----:B------:R-:W1:Y:S01]  /*5a50*/  LDCU.64 UR4, c[0x4][0x8] ;  /* 0x01000100ff0477ac */ /* 0x000e620008000a00 */
[----:B--2---:R-:W-:Y:S01]  /*5a60*/  MOV R5, UR9 ;  /* 0x0000000900057c02 */ /* 0x004fe20008000f00 */
[----:B------:R-:W-:Y:S01]  /*5a70*/  IMAD.U32 R4, RZ, RZ, UR8 ;  /* 0x00000008ff047e24 */ /* 0x000fe2000f8e00ff */
[----:B-1----:R-:W-:Y:S01]  /*5a80*/  MOV R7, UR7 ;  /* 0x0000000700077c02 */ /* 0x002fe20008000f00 */
[----:B------:R-:W-:Y:S01]  /*5a90*/  IMAD.U32 R6, RZ, RZ, UR6 ;  /* 0x00000006ff067e24 */ /* 0x000fe2000f8e00ff */
[----:B------:R-:W-:Y:S01]  /*5aa0*/  MOV R11, UR5 ;  /* 0x00000005000b7c02 */ /* 0x000fe20008000f00 */
[----:B------:R-:W-:Y:S02]  /*5ab0*/  IMAD.U32 R10, RZ, RZ, UR4 ;  /* 0x00000004ff0a7e24 */ /* 0x000fe4000f8e00ff */
[----:B------:R-:W-:Y:S07]  /*5ac0*/  LEPC R20, `(.L_x_94) ;  /* 0x000000001014794e */ /* 0x000fee0000000000 */
[----:B---345:R-:W-:Y:S05]  /*5ad0*/  CALL.ABS.NOINC R14 ;  /* 0x000000000e007343 */ /* 0x038fea0003c00000 */
.L_x_94:
[----:B------:R-:W1:Y:S01]  /*5ae0*/  LDCU.64 UR8, c[0x4][0x80] ;  /* 0x01001000ff0877ac */ /* 0x000e620008000a00 */
[----:B------:R-:W2:Y:S01]  /*5af0*/  LDC.64 R2, c[0x4][R2] ;  /* 0x0100000002027b82 */ /* 0x000ea20000000a00 */
[----:B------:R-:W-:Y:S02]  /*5b00*/  HFMA2 R12, -RZ, RZ, 0, 5.9604644775390625e-08 ;  /* 0x00000001ff0c7431 */ /* 0x000fe400000001ff */
[----:B------:R-:W-:Y:S02]  /*5b10*/  IMAD.MOV.U32 R8, RZ, RZ, 0x70 ;  /* 0x00000070ff087424 */ /* 0x000fe400078e00ff */
[----:B------:R-:W-:Y:S01]  /*5b20*/  IMAD.MOV.U32 R13, RZ, RZ, RZ ;  /* 0x000000ffff0d7224 */ /* 0x000fe200078e00ff */
[----:B------:R-:W3:Y:S01]  /*5b30*/  LDCU.64 UR6, c[0x4][0x88] ;  /* 0x01001100ff0677ac */ /* 0x000ee20008000a00 */
[----:B------:R-:W4:Y:S01]  /*5b40*/  LDCU.64 UR4, c[0x4][0x8] ;  /* 0x01000100ff0477ac */ /* 0x000f220008000a00 */
[----:B-1----:R-:W-:Y:S02]  /*5b50*/  MOV R4, UR8 ;  /* 0x0000000800047c02 */ /* 0x002fe40008000f00 */
[----:B------:R-:W-:Y:S02]  /*5b60*/  MOV R5, UR9 ;  /* 0x0000000900057c02 */ /* 0x000fe40008000f00 */
[----:B---3--:R-:W-:Y:S01]  /*5b70*/  MOV R7, UR7 ;  /* 0x0000000700077c02 */ /* 0x008fe20008000f00 */
[----:B------:R-:W-:Y:S01]  /*5b80*/  IMAD.U32 R6, RZ, RZ, UR6 ;  /* 0x00000006ff067e24 */ /* 0x000fe2000f8e00ff */
[----:B----4-:R-:W-:Y:S01]  /*5b90*/  MOV R11, UR5 ;  /* 0x00000005000b7c02 */ /* 0x010fe20008000f00 */
[----:B------:R-:W-:Y:S02]  /*5ba0*/  IMAD.U32 R10, RZ, RZ, UR4 ;  /* 0x00000004ff0a7e24 */ /* 0x000fe4000f8e00ff */
[----:B------:R-:W-:Y:S07]  /*5bb0*/  LEPC R20, `(.L_x_93) ;  /* 0x000000001014794e */ /* 0x000fee0000000000 */
[----:B--2---:R-:W-:Y:S05]  /*5bc0*/  CALL.ABS.NOINC R2 ;  /* 0x0000000002007343 */ /* 0x004fea0003c00000 */
.L_x_93:
[----:B------:R-:W-:Y:S05]  /*5bd0*/  BSYNC.RECONVERGENT B6 ;  /* 0x0000000000067941 */ /* 0x000fea0003800200 */
.L_x_92:
[----:B------:R-:W-:Y:S01]  /*5be0*/  R2UR UR4, R85 ;  /* 0x00000000550472ca */ /* 0x000fe200000e0000 */
[----:B------:R-:W-:Y:S01]  /*5bf0*/  UISETP.NE.U32.AND UP0, UPT, UR62, URZ, UPT ;  /* 0x000000ff3e00728c */ /* 0x000fe2000bf05070 */
[----:B------:R-:W-:Y:S02]  /*5c00*/  ISETP.NE.U32.AND P4, PT, R78, RZ, PT ;  /* 0x000000ff4e00720c */ /* 0x000fe40003f85070 */
[----:B------:R-:W-:Y:S01]  /*5c10*/  ISETP.NE.U32.AND P2, PT, RZ, UR56, PT ;  /* 0x00000038ff007c0c */ /* 0x000fe2000bf45070 */
[----:B------:R-:W-:Y:S01]  /*5c20*/  UISETP.NE.AND.EX UP1, UPT, UR63, URZ, UPT, UP0 ;  /* 0x000000ff3f00728c */ /* 0x000fe2000bf25300 */
[----:B------:R-:W-:Y:S01]  /*5c30*/  ISETP.NE.AND.EX P4, PT, R79, RZ, PT, P4 ;  /* 0x000000ff4f00720c */ /* 0x000fe20003f85340 */
[----:B------:R-:W-:Y:S01]  /*5c40*/  UPLOP3.LUT UP0, UPT, UPT, UPT, UPT, 0x40, 0x4 ;  /* 0x000000000004789c */ /* 0x000fe20003f0e870 */
[----:B------:R-:W-:Y:S05]  /*5c50*/  ISETP.NE.AND.EX P2, PT, RZ, UR57, PT, P2 ;  /* 0x00000039ff007c0c */ /* 0x000fea000bf45320 */
[----:B------:R-:W-:Y:S06]  /*5c60*/  UISETP.NE.AND UP2, UPT, UR4, URZ, UPT ;  /* 0x000000ff0400728c */ /* 0x000fec000bf45270 */
[----:B------:R-:W-:Y:S05]  /*5c70*/  PLOP3.LUT P1, PT, PT, PT, UP2, 0x80, 0x8 ;  /* 0x000000000008781c */ /* 0x000fea0003f2f028 */
[----:B------:R-:W-:Y:S06]  /*5c80*/  @UP2 UPLOP3.LUT UP0, UPT, UPT, UPT, UP1, 0x80, 0x8 ;  /* 0x000000000008289c */ /* 0x000fec0003f0f010 */
[----:B------:R-:W-:Y:S01]  /*5c90*/  PLOP3.LUT P0, PT, PT, PT, UP0, 0x80, 0x8 ;  /* 0x000000000008781c */ /* 0x000fe20003f0f008 */
[----:B------:R-:W-:Y:S01]  /*5ca0*/  @!UPT UIADD3 URZ, UPT, UPT, URZ, URZ, URZ ;  /* 0x000000fffffff290 */ /* 0x000fe2000fffe0ff */
[----:B------:R-:W-:Y:S11]  /*5cb0*/  BRA.U !UP1, `(.L_x_95) ;  /* 0x00000001093c7547 */ /* 0x000ff6000b800000 */
[----:B------:R-:W-:Y:S01]  /*5cc0*/  UISETP.NE.U32.AND UP0, UPT, UR56, URZ, UPT ;  /* 0x000000ff3800728c */ /* 0x000fe2000bf05070 */
[----:B-1----:R-:W-:Y:S01]  /*5cd0*/  HFMA2 R0, -RZ, RZ, 0, 5.9604644775390625e-08 ;  /* 0x00000001ff007431 */ /* 0x002fe200000001ff */
[----:B------:R-:W1:Y:S01]  /*5ce0*/  LDCU.64 UR8, c[0x0][0x358] ;  /* 0x00006b00ff0877ac */ /* 0x000e620008000a00 */
[----:B------:R-:W-:Y:S01]  /*5cf0*/  IMAD.MOV.U32 R81, RZ, RZ, 0x1 ;  /* 0x00000001ff517424 */ /* 0x000fe200078e00ff */
[----:B------:R-:W-:Y:S06]  /*5d00*/  UISETP.NE.AND.EX UP0, UPT, UR57, URZ, UPT, UP0 ;  /* 0x000000ff3900728c */ /* 0x000fec000bf05300 */
[----:B------:R-:W-:Y:S05]  /*5d10*/  PLOP3.LUT P3, PT, PT, PT, UP0, 0x80, 0x8 ;  /* 0x000000000008781c */ /* 0x000fea0003f6f008 */
[----:B------:R-:W2:Y:S01]  /*5d20*/  @UP0 LDCU.64 UR4, c[0x0][0x888] ;  /* 0x00011100ff0407ac */ /* 0x000ea20008000a00 */
[----:B------:R-:W-:Y:S07]  /*5d30*/  @UP0 UIMAD UR6, UR36, UR62, URZ ;  /* 0x0000003e240602a4 */ /* 0x000fee000f8e02ff */
[----:B------:R-:W-:Y:S01]  /*5d40*/  @!P3 PRMT R81, R0, 0x7610, R81 ;  /* 0x000076100051b816 */ /* 0x000fe20000000051 */
[----:B--2---:R-:W-:Y:S06]  /*5d50*/  @UP0 UIMAD.WIDE UR4, UR6, 0x4, UR4 ;  /* 0x00000004060408a5 */ /* 0x004fec000f8e0204 */
[----:B------:R-:W-:Y:S01]  /*5d60*/  IMAD.U32 R2, RZ, RZ, UR4 ;  /* 0x00000004ff027e24 */ /* 0x000fe2000f8e00ff */
[----:B------:R-:W-:Y:S04]  /*5d70*/  MOV R3, UR5 ;  /* 0x0000000500037c02 */ /* 0x000fe80008000f00 */
[----:B------:R-:W2:Y:S01]  /*5d80*/  @!UP0 LDCU UR4, c[0x0][0x880] ;  /* 0x00011000ff0487ac */ /* 0x000ea20008000800 */
[----:B-1---5:R3:W5:Y:S02]  /*5d90*/  @P3 LDG.E R41, desc[UR8][R2.64] ;  /* 0x0000000802293981 */ /* 0x022764000c1e1900 */
[----:B--23--:R-:W-:Y:S02]  /*5da0*/  @!P3 IMAD.U32 R41, RZ, RZ, UR4 ;  /* 0x00000004ff29be24 */ /* 0x00cfe4000f8e00ff */
.L_x_95:
[----:B------:R-:W-:Y:S05]  /*5db0*/  @!P4 BRA `(.L_x_96) ;  /* 0x000000000024c947 */ /* 0x000fea0003800000 */
[----:B------:R-:W-:Y:S01]  /*5dc0*/  ISETP.NE.U32.AND P3, PT, R76, RZ, PT ;  /* 0x000000ff4c00720c */ /* 0x000fe20003f65070 */
[----:B------:R-:W2:Y:S03]  /*5dd0*/  LDCU.64 UR4, c[0x0][0x358] ;  /* 0x00006b00ff0477ac */ /* 0x000ea60008000a00 */
[----:B------:R-:W-:Y:S11]  /*5de0*/  ISETP.NE.AND.EX P3, PT, R77, RZ, PT, P3 ;  /* 0x000000ff4d00720c */ /* 0x000ff60003f65330 */
[----:B------:R-:W-:Y:S02]  /*5df0*/  @!UPT UIADD3 URZ, UPT, UPT, URZ, URZ, URZ ;  /* 0x000000fffffff290 */ /* 0x000fe4000fffe0ff */
[----:B------:R-:W3:Y:S01]  /*5e00*/  @P3 LDC.64 R2, c[0x0][0x8a8] ;  /* 0x00022a00ff023b82 */ /* 0x000ee20000000a00 */
[----:B-1----:R-:W-:Y:S04]  /*5e10*/  @P3 IMAD R0, R78, UR36, RZ ;  /* 0x000000244e003c24 */ /* 0x002fe8000f8e02ff */
[----:B---3--:R-:W-:Y:S05]  /*5e20*/  @P3 IMAD.WIDE R2, R0, 0x4, R2 ;  /* 0x0000000400023825 */ /* 0x008fea00078e0202 */
[----:B--2--5:R2:W5:Y:S02]  /*5e30*/  @P3 LDG.E R38, desc[UR4][R2.64] ;  /* 0x0000000402263981 */ /* 0x024564000c1e1900 */
[----:B--2---:R-:W3:Y:S02]  /*5e40*/  @!P3 LDC R38, c[0x0][0x8a0] ;  /* 0x00022800ff26bb82 */ /* 0x004ee40000000800 */
.L_x_96:
[----:B-----5:R-:W-:Y:S01]  /*5e50*/  FSETP.NEU.AND P3, PT, R41, RZ, PT ;  /* 0x000000ff2900720b */ /* 0x020fe20003f6d000 */
[----:B------:R-:W-:Y:S01]  /*5e60*/  IMAD.SHL.U32 R47, R80, 0x2, RZ ;  /* 0x00000002502f7824 */ /* 0x000fe200078e00ff */
[----:B------:R-:W-:Y:S01]  /*5e70*/  SEL R5, RZ, 0xffffffff, P2 ;  /* 0xffffffffff057807 */ /* 0x000fe20001000000 */
[----:B------:R-:W-:Y:S01]  /*5e80*/  BSSY B1, `(.L_x_97) ;  /* 0x0000044000017945 */ /* 0x000fe20003800000 */
[----:B------:R-:W-:Y:S01]  /*5e90*/  @P1 LOP3.LUT P2, RZ, R81, 0xff, RZ, 0xc0, !PT ;  /* 0x000000ff51ff1812 */ /* 0x000fe2000784c0ff */
[----:B------:R-:W-:Y:S01]  /*5ea0*/  VIADD R97, R47, UR44 ;  /* 0x0000002c2f617c36 */ /* 0x000fe20008000000 */
[----:B------:R-:W-:Y:S01]  /*5eb0*/  @P1 SEL R2, RZ, 0xffffffff, P3 ;  /* 0xffffffffff021807 */ /* 0x000fe20001800000 */
[----:B------:R-:W-:Y:S01]  /*5ec0*/  IMAD.MOV.U32 R60, RZ, RZ, 0x1 ;  /* 0x00000001ff3c7424 */ /* 0x000fe200078e00ff */
[----:B------:R-:W-:Y:S01]  /*5ed0*/  LOP3.LUT R91, R91, 0x1, RZ, 0x3c, !PT ;  /* 0x000000015b5b7812 */ /* 0x000fe200078e3cff */
[----:B------:R-:W-:Y:S01]  /*5ee0*/  IMAD.MOV.U32 R46, RZ, RZ, RZ ;  /* 0x000000ffff2e7224 */ /* 0x000fe200078e00ff */
[----:B------:R-:W-:Y:S02]  /*5ef0*/  @P0 SEL R2, R5, R2, !P2 ;  /* 0x0000000205020207 */ /* 0x000fe40005000000 */
[----:B------:R-:W-:Y:S02]  /*5f00*/  CS2R R74, SRZ ;  /* 0x00000000004a7805 */ /* 0x000fe4000001ff00 */
[----:B------:R-:W-:Y:S02]  /*5f10*/  LEA R98, R36, UR44, 0x3 ;  /* 0x0000002c24627c11 */ /* 0x000fe4000f8e18ff */
[----:B------:R-:W-:Y:S02]  /*5f20*/  CS2R R72, SRZ ;  /* 0x0000000000487805 */ /* 0x000fe4000001ff00 */
[----:B------:R-:W-:Y:S02]  /*5f30*/  @P1 LOP3.LUT R2, R2, 0x1, RZ, 0xc0, !PT ;  /* 0x0000000102021812 */ /* 0x000fe400078ec0ff */
[----:B------:R-:W-:Y:S02]  /*5f40*/  CS2R R66, SRZ ;  /* 0x0000000000427805 */ /* 0x000fe4000001ff00 */
[----:B------:R-:W-:Y:S02]  /*5f50*/  SHF.L.U32 R3, R90, 0x1f, RZ ;  /* 0x0000001f5a037819 */ /* 0x000fe400000006ff */
[----:B------:R-:W-:Y:S02]  /*5f60*/  CS2R R64, SRZ ;  /* 0x0000000000407805 */ /* 0x000fe4000001ff00 */
[----:B------:R-:W-:Y:S02]  /*5f70*/  ISETP.NE.U32.OR P6, PT, R2, 0x1, !P1 ;  /* 0x000000010200780c */ /* 0x000fe40004fc5470 */
[----:B------:R-:W-:Y:S02]  /*5f80*/  CS2R R58, SRZ ;  /* 0x00000000003a7805 */ /* 0x000fe4000001ff00 */
[----:B------:R-:W-:Y:S02]  /*5f90*/  PLOP3.LUT P2, PT, PT, PT, UP1, 0x80, 0x8 ;  /* 0x000000000008781c */ /* 0x000fe40003f4f018 */
[----:B------:R-:W-:Y:S02]  /*5fa0*/  CS2R R56, SRZ ;  /* 0x0000000000387805 */ /* 0x000fe4000001ff00 */
[----:B------:R-:W-:Y:S02]  /*5fb0*/  LEA.HI R39, R36, R36, RZ, 0x1 ;  /* 0x0000002424277211 */ /* 0x000fe400078f08ff */
[----:B------:R-:W-:Y:S02]  /*5fc0*/  CS2R R50, SRZ ;  /* 0x0000000000327805 */ /* 0x000fe4000001ff00 */
[----:B------:R-:W-:Y:S02]  /*5fd0*/  LOP3.LUT P4, R87, R81, 0xff, RZ, 0xc0, !PT ;  /* 0x000000ff51577812 */ /* 0x000fe4000788c0ff */
[----:B------:R-:W-:Y:S02]  /*5fe0*/  CS2R R48, SRZ ;  /* 0x0000000000307805 */ /* 0x000fe4000001ff00 */
[----:B------:R-:W-:Y:S01]  /*5ff0*/  SEL R2, RZ, 0xffffffff, P3 ;  /* 0xffffffffff027807 */ /* 0x000fe20001800000 */
[C---:B-1----:R-:W-:Y:S01]  /*6000*/  IMAD.SHL.U32 R0, R39.reuse, 0x80, RZ ;  /* 0x0000008027007824 */ /* 0x042fe200078e00ff */
[----:B------:R-:W-:Y:S01]  /*6010*/  LOP3.LUT R39, R39, 0xffe, RZ, 0xc0, !PT ;  /* 0x00000ffe27277812 */ /* 0x000fe200078ec0ff */
[----:B------:R-:W-:Y:S01]  /*6020*/  VIADD R99, R97, 0x400 ;  /* 0x0000040061637836 */ /* 0x000fe20000000000 */
[----:B------:R-:W-:Y:S01]  /*6030*/  P2R R95, PR, RZ, 0x40 ;  /* 0x00000040ff5f7803 */ /* 0x000fe20000000000 */
[----:B------:R-:W-:Y:S01]  /*6040*/  IMAD.IADD R96, R92, 0x1, R97 ;  /* 0x000000015c607824 */ /* 0x000fe200078e0261 */
[----:B------:R-:W-:Y:S01]  /*6050*/  @P6 SHF.L.U32 R4, R91, 0x1f, RZ ;  /* 0x0000001f5b046819 */ /* 0x000fe200000006ff */
[----:B------:R-:W-:Y:S01]  /*6060*/  IMAD.IADD R39, R36, 0x1, -R39 ;  /* 0x0000000124277824 */ /* 0x000fe200078e0a27 */
[----:B------:R-:W-:Y:S02]  /*6070*/  @P2 SEL R2, R5, R2, !P4 ;  /* 0x0000000205022207 */ /* 0x000fe40006000000 */
[----:B------:R-:W1:Y:S01]  /*6080*/  @P6 SYNCS.PHASECHK.TRANS64.TRYWAIT P1, [UR44+0x40], R4 ;  /* 0x00004004ff0065a7 */ /* 0x000e62000802112c */
[----:B------:R-:W-:Y:S02]  /*6090*/  LOP3.LUT R0, R0, 0xffffff00, RZ, 0xc0, !PT ;  /* 0xffffff0000007812 */ /* 0x000fe400078ec0ff */
[----:B------:R-:W-:Y:S03]  /*60a0*/  LOP3.LUT R2, R2, 0x1, RZ, 0xc0, !PT ;  /* 0x0000000102027812 */ /* 0x000fe600078ec0ff */
[----:B------:R-:W-:Y:S01]  /*60b0*/  IMAD.IADD R0, R37, 0x1, R0 ;  /* 0x0000000125007824 */ /* 0x000fe200078e0200 */
[----:B------:R-:W-:Y:S03]  /*60c0*/  ISETP.NE.U32.AND P5, PT, R2, 0x1, PT ;  /* 0x000000010200780c */ /* 0x000fe60003fa5070 */
[----:B------:R-:W-:Y:S01]  /*60d0*/  IMAD R39, R39, 0x100000, R0 ;  /* 0x0010000027277824 */ /* 0x000fe200078e0200 */
[----:B------:R-:W-:Y:S01]  /*60e0*/  P2R R61, PR, RZ, 0x20 ;  /* 0x00000020ff3d7803 */ /* 0x000fe20000000000 */
[----:B------:R2:W4:Y:S01]  /*60f0*/  SYNCS.PHASECHK.TRANS64.TRYWAIT P0, [R98+URZ+0xb0], R3 ;  /* 0x0000b003620075a7 */ /* 0x00052200080011ff */
[----:B-1----:R-:W-:Y:S01]  /*6100*/  @P6 SEL R60, RZ, 0x1, !P1 ;  /* 0x00000001ff3c6807 */ /* 0x002fe20004800000 */
[----:B--2---:R-:W-:Y:S06]  /*6110*/  @!P6 BRA `(.L_x_98) ;  /* 0x000000000068e947 */ /* 0x004fec0003800000 */
[C---:B------:R-:W-:Y:S01]  /*6120*/  @P5 IMAD R5, R93.reuse, 0x2, R99 ;  /* 0x000000025d055824 */ /* 0x040fe200078e0263 */
[----:B------:R-:W-:Y:S01]  /*6130*/  ISETP.NE.AND P1, PT, R60, RZ, PT ;  /* 0x000000ff3c00720c */ /* 0x000fe20003f25270 */
[----:B------:R-:W-:Y:S01]  /*6140*/  @P5 IMAD R2, R93, 0x2, R97 ;  /* 0x000000025d025824 */ /* 0x000fe200078e0261 */
[----:B------:R-:W-:Y:S01]  /*6150*/  BSSY B0, `(.L_x_99) ;  /* 0x000000e000007945 */ /* 0x000fe20003800000 */
[----:B------:R-:W-:Y:S01]  /*6160*/  IMAD.MOV.U32 R74, RZ, RZ, RZ ;  /* 0x000000ffff4a7224 */ /* 0x000fe200078e00ff */
[----:B------:R-:W-:Y:S01]  /*6170*/  CS2R R66, SRZ ;  /* 0x0000000000427805 */ /* 0x000fe2000001ff00 */
[----:B------:R-:W-:Y:S01]  /*6180*/  @P5 IMAD.IADD R4, R92, 0x1, R5 ;  /* 0x000000015c045824 */ /* 0x000fe200078e0205 */
[----:B------:R-:W-:Y:S02]  /*6190*/  CS2R R64, SRZ ;  /* 0x0000000000407805 */ /* 0x000fe4000001ff00 */
[----:B------:R-:W-:Y:S02]  /*61a0*/  CS2R R72, SRZ ;  /* 0x0000000000487805 */ /* 0x000fe4000001ff00 */
[----:B------:R-:W-:Y:S02]  /*61b0*/  CS2R R50, SRZ ;  /* 0x0000000000327805 */ /* 0x000fe4000001ff00 */
[----:B------:R-:W-:Y:S02]  /*61c0*/  CS2R R48, SRZ ;  /* 0x0000000000307805 */ /* 0x000fe4000001ff00 */
[----:B------:R-:W-:Y:S02]  /*61d0*/  CS2R R58, SRZ ;  /* 0x00000000003a7805 */ /* 0x000fe4000001ff00 */
[----:B------:R-:W-:Y:S01]  /*61e0*/  CS2R R56, SRZ ;  /* 0x0000000000387805 */ /* 0x000fe2000001ff00 */
[----:B------:R-:W-:Y:S06]  /*61f0*/  @P1 BRA `(.L_x_100) ;  /* 0x00000000000c1947 */ /* 0x000fec0003800000 */
[----:B------:R-:W-:Y:S04]  /*6200*/  SHF.L.U32 R5, R91, 0x1f, RZ ;  /* 0x0000001f5b057819 */ /* 0x000fe800000006ff */
[----:B------:R-:W1:Y:S02]  /*6210*/  SYNCS.PHASECHK.TRANS64.TRYWAIT P1, [UR44+0x40], R5 ;  /* 0x00004005ff0075a7 */ /* 0x000e64000802112c */
[----:B-1----:R-:W-:Y:S05]  /*6220*/  @!P1 BRA `(.L_x_101) ;  /* 0x0000003c00989947 */ /* 0x002fea0003800000 */
.L_x_100:
[----:B------:R-:W-:Y:S05]  /*6230*/  BSYNC B0 ;  /* 0x0000000000007941 */ /* 0x000fea0003800000 */
.L_x_99:
[----:B------:R-:W-:Y:S01]  /*6240*/  ISETP.NE.AND P1, PT, R61, RZ, PT ;  /* 0x000000ff3d00720c */ /* 0x000fe20003f25270 */
[----:B------:R-:W-:Y:S11]  /*6250*/  HFMA2 R46, -RZ, RZ, 0, 5.9604644775390625e-08 ;  /* 0x00000001ff2e7431 */ /* 0x000ff600000001ff */
[----:B------:R-:W-:Y:S01]  /*6260*/  @!UPT UIADD3 URZ, UPT, UPT, URZ, URZ, URZ ;  /* 0x000000fffffff290 */ /* 0x000fe2000fffe0ff */
[----:B------:R-:W-:Y:S05]  /*6270*/  @P1 WARPSYNC.ALL ;  /* 0x0000000000001948 */ /* 0x000fea0003800000 */
[----:B------:R2:W1:Y:S04]  /*6280*/  @P1 LDSM.16.M88.4 R64, [R2+0x400] ;  /* 0x000400000240183b */ /* 0x0004680000000200 */
[----:B------:R2:W1:Y:S04]  /*6290*/  @P1 LDSM.16.M88.4 R72, [R4] ;  /* 0x000000000448183b */ /* 0x0004680000000200 */
[----:B------:R2:W1:Y:S04]  /*62a0*/  @P1 LDSM.16.M88.4 R48, [R47+UR44+0x400] ;  /* 0x0004002c2f30183b */ /* 0x0004680008000200 */
[----:B------:R2:W1:Y:S02]  /*62b0*/  @P1 LDSM.16.M88.4 R56, [R96+0x400] ;  /* 0x000400006038183b */ /* 0x0004640000000200 */
.L_x_98:
[----:B------:R-:W-:Y:S05]  /*62c0*/  BSYNC B1 ;  /* 0x0000000000017941 */ /* 0x000fea0003800000 */
.L_x_97:
[----:B-1----:R-:W-:Y:S04]  /*62d0*/  SHF.R.U32.HI R5, RZ, 0x15, R39 ;  /* 0x00000015ff057819 */ /* 0x002fe80000011627 */
[----:B------:R-:W-:Y:S01]  /*62e0*/  LOP3.LUT P1, RZ, R5, 0x3, R82, 0x48, !PT ;  /* 0x0000000305ff7812 */ /* 0x000fe20007824852 */
[----:B------:R-:W-:Y:S01]  /*62f0*/  @!UPT UIADD3 URZ, UPT, UPT, URZ, URZ, URZ ;  /* 0x000000fffffff290 */ /* 0x000fe2000fffe0ff */
[----:B----4-:R-:W-:Y:S11]  /*6300*/  @P0 BRA `(.L_x_102) ;  /* 0x0000000000080947 */ /* 0x010ff60003800000 */
[----:B------:R-:W1:Y:S02]  /*6310*/  SYNCS.PHASECHK.TRANS64.TRYWAIT P0, [R98+URZ+0xb0], R3 ;  /* 0x0000b003620075a7 */ /* 0x000e6400080011ff */
[----:B-1----:R-:W-:Y:S05]  /*6320*/  @!P0 BRA `(.L_x_103) ;  /* 0x0000003c00708947 */ /* 0x002fea0003800000 */
.L_x_102:
[----:B------:R-:W-:Y:S05]  /*6330*/  @!P1 BRA `(.L_x_104) ;  /* 0x0000000000409947 */ /* 0x000fea0003800000 */
[----:B------:R-:W4:Y:S01]  /*6340*/  LDCU.64 UR8, c[0x4][0x70] ;  /* 0x01000e00ff0877ac */ /* 0x000f220008000a00 */
[----:B-1----:R-:W-:Y:S01]  /*6350*/  MOV R3, 0x0 ;  /* 0x0000000000037802 */ /* 0x002fe20000000f00 */
[----:B------:R-:W-:Y:S02]  /*6360*/  HFMA2 R12, -RZ, RZ, 0, 5.9604644775390625e-08 ;  /* 0x00000001ff0c7431 */ /* 0x000fe400000001ff */
[----:B------:R-:W-:Y:S02]  /*6370*/  IMAD.MOV.U32 R8, RZ, RZ, 0x192 ;  /* 0x00000192ff087424 */ /* 0x000fe400078e00ff */
[----:B------:R-:W-:Y:S01]  /*6380*/  IMAD.MOV.U32 R13, RZ, RZ, RZ ;  /* 0x000000ffff0d7224 */ /* 0x000fe200078e00ff */
[----:B------:R-:W1:Y:S01]  /*6390*/  LDCU.64 UR6, c[0x4][0x78] ;  /* 0x01000f00ff0677ac */ /* 0x000e620008000a00 */
[----:B--2---:R-:W2:Y:S01]  /*63a0*/  LDC.64 R2, c[0x4][R3] ;  /* 0x0100000003027b82 */ /* 0x004ea20000000a00 */
[----:B------:R-:W5:Y:S01]  /*63b0*/  LDCU.64 UR4, c[0x4][0x10] ;  /* 0x01000200ff0477ac */ /* 0x000f620008000a00 */
[----:B----4-:R-:W-:Y:S01]  /*63c0*/  MOV R5, UR9 ;  /* 0x0000000900057c02 */ /* 0x010fe20008000f00 */
[----:B------:R-:W-:Y:S01]  /*63d0*/  IMAD.U32 R4, RZ, RZ, UR8 ;  /* 0x00000008ff047e24 */ /* 0x000fe2000f8e00ff */
[----:B-1----:R-:W-:Y:S01]  /*63e0*/  MOV R7, UR7 ;  /* 0x0000000700077c02 */ /* 0x002fe20008000f00 */
[----:B------:R-:W-:Y:S01]  /*63f0*/  IMAD.U32 R6, RZ, RZ, UR6 ;  /* 0x00000006ff067e24 */ /* 0x000fe2000f8e00ff */
[----:B-----5:R-:W-:Y:S01]  /*6400*/  MOV R11, UR5 ;  /* 0x00000005000b7c02 */ /* 0x020fe20008000f00 */
[----:B------:R-:W-:Y:S02]  /*6410*/  IMAD.U32 R10, RZ, RZ, UR4 ;  /* 0x00000004ff0a7e24 */ /* 0x000fe4000f8e00ff */
[----:B------:R-:W-:Y:S07]  /*6420*/  LEPC R20, `(.L_x_104) ;  /* 0x000000001014794e */ /* 0x000fee0000000000 */
[----:B--23--:R-:W-:Y:S05]  /*6430*/  CALL.ABS.NOINC R2 ;  /* 0x0000000002007343 */ /* 0x00cfea0003c00000 */
.L_x_104:
[C---:B------:R-:W-:Y:S01]  /*6440*/  SHF.L.U32 R40, R48.reuse, 0x10, RZ ;  /* 0x0000001030287819 */ /* 0x040fe200000006ff */
[----:B------:R-:W-:Y:S05]  /*6450*/  WARPSYNC.ALL ;  /* 0x0000000000007948 */ /* 0x000fea0003800000 */
[----:B------:R-:W-:Y:S01]  /*6460*/  R2UR UR4, R39 ;  /* 0x00000000270472ca */ /* 0x000fe200000e0000 */
[----:B------:R-:W-:Y:S01]  /*6470*/  BSSY.RECONVERGENT B0, `(.L_x_105) ;  /* 0x000008b000007945 */ /* 0x000fe20003800200 */
[----:B------:R-:W-:Y:S02]  /*6480*/  LOP3.LUT R43, R48, 0xffff0000, RZ, 0xc0, !PT ;  /* 0xffff0000302b7812 */ /* 0x000fe400078ec0ff */
[----:B------:R-:W-:Y:S02]  /*6490*/  SHF.L.U32 R42, R49, 0x10, RZ ;  /* 0x00000010312a7819 */ /* 0x000fe400000006ff */
[----:B------:R-:W-:Y:S02]  /*64a0*/  SHF.L.U32 R45, R51, 0x10, RZ ;  /* 0x00000010332d7819 */ /* 0x000fe400000006ff */
[----:B------:R-:W-:Y:S02]  /*64b0*/  SHF.L.U32 R62, R93, 0x1, RZ ;  /* 0x000000015d3e7819 */ /* 0x000fe400000006ff */
[----:B------:R-:W-:Y:S02]  /*64c0*/  ISETP.NE.AND P0, PT, R94, RZ, PT ;  /* 0x000000ff5e00720c */ /* 0x000fe40003f05270 */
[----:B------:R-:W-:Y:S01]  /*64d0*/  IADD3 R99, PT, PT, R99, R62, RZ ;  /* 0x0000003e63637210 */ /* 0x000fe20007ffe0ff */
[----:B--2---:R-:W3:Y:S03]  /*64e0*/  LDTM.16dp256bit.x8 R4, tmem[UR4] ;  /* 0x00000004000479ee */ /* 0x004ee600081a0000 */
[----:B------:R-:W-:Y:S01]  /*64f0*/  IADD3 R100, PT, PT, R92, R99, RZ ;  /* 0x000000635c647210 */ /* 0x000fe20007ffe0ff */
[C---:B---3--:R-:W-:Y:S01]  /*6500*/  FMUL R0, R38.reuse, R4 ;  /* 0x0000000426007220 */ /* 0x048fe20000400000 */
[C---:B------:R-:W-:Y:S01]  /*6510*/  FMUL R2, R38.reuse, R5 ;  /* 0x0000000526027220 */ /* 0x040fe20000400000 */
[C---:B-1----:R-:W-:Y:S01]  /*6520*/  FMUL R3, R38.reuse, R6 ;  /* 0x0000000626037220 */ /* 0x042fe20000400000 */
[----:B------:R-:W-:Y:S01]  /*6530*/  FMUL R7, R38, R7 ;  /* 0x0000000726077220 */ /* 0x000fe20000400000 */
[----:B------:R-:W-:Y:S01]  /*6540*/  FFMA R0, R41, R40, R0 ;  /* 0x0000002829007223 */ /* 0x000fe20000000000 */
[----:B------:R-:W-:Y:S01]  /*6550*/  LOP3.LUT R40, R49, 0xffff0000, RZ, 0xc0, !PT ;  /* 0xffff000031287812 */ /* 0x000fe200078ec0ff */
[C---:B------:R-:W-:Y:S01]  /*6560*/  FFMA R2, R41.reuse, R43, R2 ;  /* 0x0000002b29027223 */ /* 0x040fe20000000002 */
[C---:B------:R-:W-:Y:S01]  /*6570*/  SHF.L.U32 R43, R50.reuse, 0x10, RZ ;  /* 0x00000010322b7819 */ /* 0x040fe200000006ff */
[C---:B------:R-:W-:Y:S01]  /*6580*/  FFMA R3, R41.reuse, R42, R3 ;  /* 0x0000002a29037223 */ /* 0x040fe20000000003 */
[----:B------:R-:W-:Y:S01]  /*6590*/  LOP3.LUT R42, R50, 0xffff0000, RZ, 0xc0, !PT ;  /* 0xffff0000322a7812 */ /* 0x000fe200078ec0ff */
[----:B------:R-:W-:Y:S01]  /*65a0*/  FMUL R4, R38, R8 ;  /* 0x0000000826047220 */ /* 0x000fe20000400000 */
[----:B------:R-:W-:Y:S01]  /*65b0*/  F2FP.BF16.F32.PACK_AB R52, R2, R0 ;  /* 0x000000000234723e */ /* 0x000fe200000010ff */
[----:B------:R-:W-:Y:S01]  /*65c0*/  FFMA R7, R41, R40, R7 ;  /* 0x0000002829077223 */ /* 0x000fe20000000007 */
[----:B------:R-:W-:Y:S01]  /*65d0*/  LOP3.LUT R40, R51, 0xffff0000, RZ, 0xc0, !PT ;  /* 0xffff000033287812 */ /* 0x000fe200078ec0ff */
[C---:B------:R-:W-:Y:S01]  /*65e0*/  FMUL R5, R38.reuse, R9 ;  /* 0x0000000926057220 */ /* 0x040fe20000400000 */
[C---:B------:R-:W-:Y:S01]  /*65f0*/  FMUL R6, R38.reuse, R10 ;  /* 0x0000000a26067220 */ /* 0x040fe20000400000 */
[----:B------:R-:W-:Y:S01]  /*6600*/  FMUL R11, R38, R11 ;  /* 0x0000000b260b7220 */ /* 0x000fe20000400000 */
[----:B------:R-:W-:Y:S01]  /*6610*/  F2FP.BF16.F32.PACK_AB R53, R7, R3 ;  /* 0x000000030735723e */ /* 0x000fe200000010ff */
[C---:B------:R-:W-:Y:S01]  /*6620*/  FFMA R4, R41.reuse, R43, R4 ;  /* 0x0000002b29047223 */ /* 0x040fe20000000004 */
[C---:B------:R-:W-:Y:S01]  /*6630*/  SHF.L.U32 R43, R56.reuse, 0x10, RZ ;  /* 0x00000010382b7819 */ /* 0x040fe200000006ff */
[----:B------:R-:W-:Y:S01]  /*6640*/  FFMA R5, R41, R42, R5 ;  /* 0x0000002a29057223 */ /* 0x000fe20000000005 */
[----:B------:R-:W-:Y:S01]  /*6650*/  LOP3.LUT R42, R57, 0xffff0000, RZ, 0xc0, !PT ;  /* 0xffff0000392a7812 */ /* 0x000fe200078ec0ff */
[----:B------:R-:W-:Y:S01]  /*6660*/  FFMA R6, R41, R45, R6 ;  /* 0x0000002d29067223 */ /* 0x000fe20000000006 */
[----:B------:R-:W-:Y:S01]  /*6670*/  SHF.L.U32 R45, R57, 0x10, RZ ;  /* 0x00000010392d7819 */ /* 0x000fe200000006ff */
[----:B------:R-:W-:Y:S01]  /*6680*/  FFMA R11, R41, R40, R11 ;  /* 0x00000028290b7223 */ /* 0x000fe2000000000b */
[----:B------:R-:W-:Y:S01]  /*6690*/  LOP3.LUT R40, R56, 0xffff0000, RZ, 0xc0, !PT ;  /* 0xffff000038287812 */ /* 0x000fe200078ec0ff */
[C---:B------:R-:W-:Y:S01]  /*66a0*/  FMUL R8, R38.reuse, R12 ;  /* 0x0000000c26087220 */ /* 0x040fe20000400000 */
[----:B------:R-:W-:Y:S01]  /*66b0*/  F2FP.BF16.F32.PACK_AB R54, R5, R4 ;  /* 0x000000040536723e */ /* 0x000fe200000010ff */
[C---:B------:R-:W-:Y:S01]  /*66c0*/  FMUL R9, R38.reuse, R13 ;  /* 0x0000000d26097220 */ /* 0x040fe20000400000 */
[----:B------:R-:W-:Y:S01]  /*66d0*/  F2FP.BF16.F32.PACK_AB R55, R11, R6 ;  /* 0x000000060b37723e */ /* 0x000fe200000010ff */
[C---:B------:R-:W-:Y:S01]  /*66e0*/  FMUL R10, R38.reuse, R14 ;  /* 0x0000000e260a7220 */ /* 0x040fe20000400000 */
[----:B------:R-:W-:Y:S01]  /*66f0*/  FMUL R15, R38, R15 ;  /* 0x0000000f260f7220 */ /* 0x000fe20000400000 */
[----:B------:R-:W-:Y:S01]  /*6700*/  FFMA R8, R41, R43, R8 ;  /* 0x0000002b29087223 */ /* 0x000fe20000000008 */
[----:B------:R-:W-:Y:S01]  /*6710*/  SHF.L.U32 R43, R59, 0x10, RZ ;  /* 0x000000103b2b7819 */ /* 0x000fe200000006ff */
[C---:B------:R-:W-:Y:S01]  /*6720*/  FFMA R9, R41.reuse, R40, R9 ;  /* 0x0000002829097223 */ /* 0x040fe20000000009 */
[C---:B------:R-:W-:Y:S01]  /*6730*/  SHF.L.U32 R40, R58.reuse, 0x10, RZ ;  /* 0x000000103a287819 */ /* 0x040fe200000006ff */
        /* <DEDUP_REMOVED lines=8> */
[----:B------:R-:W-:Y:S01]  /*67c0*/  FMUL R14, R38, R18 ;  /* 0x00000012260e7220 */ /* 0x000fe20000400000 */
[----:B------:R-:W-:Y:S01]  /*67d0*/  FFMA R12, R41, R40, R12 ;  /* 0x00000028290c7223 */ /* 0x000fe2000000000c */
[----:B------:R-:W-:Y:S01]  /*67e0*/  LOP3.LUT R40, R59, 0xffff0000, RZ, 0xc0, !PT ;  /* 0xffff00003b287812 */ /* 0x000fe200078ec0ff */
[C---:B------:R-:W-:Y:S01]  /*67f0*/  FFMA R13, R41.reuse, R42, R13 ;  /* 0x0000002a290d7223 */ /* 0x040fe2000000000d */
[----:B------:R-:W-:Y:S01]  /*6800*/  LOP3.LUT R42, R64, 0xffff0000, RZ, 0xc0, !PT ;  /* 0xffff0000402a7812 */ /* 0x000fe200078ec0ff */
[----:B------:R-:W-:Y:S01]  /*6810*/  FMUL R19, R38, R19 ;  /* 0x0000001326137220 */ /* 0x000fe20000400000 */
[----:B------:R-:W-:Y:S01]  /*6820*/  FFMA R14, R41, R43, R14 ;  /* 0x0000002b290e7223 */ /* 0x000fe2000000000e */
[----:B------:R-:W-:Y:S01]  /*6830*/  SHF.L.U32 R43, R64, 0x10, RZ ;  /* 0x00000010402b7819 */ /* 0x000fe200000006ff */
[C---:B------:R-:W-:Y:S01]  /*6840*/  FMUL R16, R38.reuse, R20 ;  /* 0x0000001426107220 */ /* 0x040fe20000400000 */
        /* <DEDUP_REMOVED lines=19> */
[----:B------:R1:W-:Y:S01]  /*6980*/  STSM.16.M88.4 [R97+0x400], R52 ;  /* 0x0004003461007844 */ /* 0x0003e20000000200 */
[C---:B------:R-:W-:Y:S01]  /*6990*/  FMUL R22, R38.reuse, R26 ;  /* 0x0000001a26167220 */ /* 0x040fe20000400000 */
[----:B------:R-:W-:Y:S01]  /*69a0*/  FMUL R27, R38, R27 ;  /* 0x0000001b261b7220 */ /* 0x000fe20000400000 */
[----:B------:R-:W-:Y:S01]  /*69b0*/  FFMA R20, R41, R43, R20 ;  /* 0x0000002b29147223 */ /* 0x000fe20000000014 */
[----:B------:R-:W-:Y:S01]  /*69c0*/  SHF.L.U32 R43, R73, 0x10, RZ ;  /* 0x00000010492b7819 */ /* 0x000fe200000006ff */
[C---:B------:R-:W-:Y:S01]  /*69d0*/  FFMA R21, R41.reuse, R40, R21 ;  /* 0x0000002829157223 */ /* 0x040fe20000000015 */
[C---:B------:R-:W-:Y:S02]  /*69e0*/  SHF.L.U32 R40, R72.reuse, 0x10, RZ ;  /* 0x0000001048287819 */ /* 0x040fe400000006ff */
[----:B------:R1:W-:Y:S01]  /*69f0*/  STSM.16.M88.4 [R96+0x400], R68 ;  /* 0x0004004460007844 */ /* 0x0003e20000000200 */
[----:B------:R-:W-:Y:S01]  /*6a00*/  FFMA R22, R41, R45, R22 ;  /* 0x0000002d29167223 */ /* 0x000fe20000000016 */
[----:B------:R-:W-:Y:S01]  /*6a10*/  SHF.L.U32 R45, R75, 0x10, RZ ;  /* 0x000000104b2d7819 */ /* 0x000fe200000006ff */
[C---:B------:R-:W-:Y:S01]  /*6a20*/  FFMA R27, R41.reuse, R42, R27 ;  /* 0x0000002a291b7223 */ /* 0x040fe2000000001b */
[----:B------:R-:W-:Y:S01]  /*6a30*/  LOP3.LUT R42, R72, 0xffff0000, RZ, 0xc0, !PT ;  /* 0xffff0000482a7812 */ /* 0x000fe200078ec0ff */
[C---:B------:R-:W-:Y:S01]  /*6a40*/  FMUL R24, R38.reuse, R28 ;  /* 0x0000001c26187220 */ /* 0x040fe20000400000 */
[C---:B------:R-:W-:Y:S01]  /*6a50*/  FMUL R25, R38.reuse, R29 ;  /* 0x0000001d26197220 */ /* 0x040fe20000400000 */
[C---:B------:R-:W-:Y:S01]  /*6a60*/  FMUL R26, R38.reuse, R30 ;  /* 0x0000001e261a7220 */ /* 0x040fe20000400000 */
[----:B------:R-:W-:Y:S01]  /*6a70*/  FMUL R31, R38, R31 ;  /* 0x0000001f261f7220 */ /* 0x000fe20000400000 */
[----:B------:R-:W-:Y:S01]  /*6a80*/  FFMA R24, R41, R40, R24 ;  /* 0x0000002829187223 */ /* 0x000fe20000000018 */
[----:B------:R-:W-:Y:S01]  /*6a90*/  LOP3.LUT R40, R73, 0xffff0000, RZ, 0xc0, !PT ;  /* 0xffff000049287812 */ /* 0x000fe200078ec0ff */
[C---:B------:R-:W-:Y:S01]  /*6aa0*/  FFMA R25, R41.reuse, R42, R25 ;  /* 0x0000002a29197223 */ /* 0x040fe20000000019 */
[C---:B------:R-:W-:Y:S01]  /*6ab0*/  FFMA R26, R41.reuse, R43, R26 ;  /* 0x0000002b291a7223 */ /* 0x040fe2000000001a */
[----:B------:R-:W-:Y:S01]  /*6ac0*/  SHF.L.U32 R43, R74, 0x10, RZ ;  /* 0x000000104a2b7819 */ /* 0x000fe200000006ff */
[----:B------:R-:W-:Y:S01]  /*6ad0*/  FMUL R28, R38, R32 ;  /* 0x00000020261c7220 */ /* 0x000fe20000400000 */
[----:B------:R-:W-:Y:S01]  /*6ae0*/  LOP3.LUT R42, R74, 0xffff0000, RZ, 0xc0, !PT ;  /* 0xffff00004a2a7812 */ /* 0x000fe200078ec0ff */
[----:B------:R-:W-:Y:S01]  /*6af0*/  FFMA R31, R41, R40, R31 ;  /* 0x00000028291f7223 */ /* 0x000fe2000000001f */
[C---:B------:R-:W-:Y:S01]  /*6b00*/  FMUL R29, R38.reuse, R33 ;  /* 0x00000021261d7220 */ /* 0x040fe20000400000 */
[C---:B------:R-:W-:Y:S01]  /*6b10*/  FMUL R30, R38.reuse, R34 ;  /* 0x00000022261e7220 */ /* 0x040fe20000400000 */
[----:B------:R-:W-:Y:S01]  /*6b20*/  LOP3.LUT R40, R75, 0xffff0000, RZ, 0xc0, !PT ;  /* 0xffff00004b287812 */ /* 0x000fe200078ec0ff */
[----:B------:R-:W-:Y:S01]  /*6b30*/  FMUL R35, R38, R35 ;  /* 0x0000002326237220 */ /* 0x000fe20000400000 */
[C---:B------:R-:W-:Y:S01]  /*6b40*/  FFMA R28, R41.reuse, R43, R28 ;  /* 0x0000002b291c7223 */ /* 0x040fe2000000001c */
[C---:B------:R-:W-:Y:S01]  /*6b50*/  FFMA R29, R41.reuse, R42, R29 ;  /* 0x0000002a291d7223 */ /* 0x040fe2000000001d */
[C---:B------:R-:W-:Y:S01]  /*6b60*/  FFMA R30, R41.reuse, R45, R30 ;  /* 0x0000002d291e7223 */ /* 0x040fe2000000001e */
[----:B------:R-:W-:Y:S01]  /*6b70*/  FFMA R35, R41, R40, R35 ;  /* 0x0000002829237223 */ /* 0x000fe20000000023 */
[----:B------:R-:W-:Y:S02]  /*6b80*/  F2FP.BF16.F32.PACK_AB R106, R21, R20 ;  /* 0x00000014156a723e */ /* 0x000fe400000010ff */
[----:B------:R-:W-:Y:S02]  /*6b90*/  F2FP.BF16.F32.PACK_AB R107, R27, R22 ;  /* 0x000000161b6b723e */ /* 0x000fe400000010ff */
[----:B------:R-:W-:Y:S02]  /*6ba0*/  F2FP.BF16.F32.PACK_AB R108, R25, R24 ;  /* 0x00000018196c723e */ /* 0x000fe400000010ff */
[----:B------:R-:W-:Y:S01]  /*6bb0*/  F2FP.BF16.F32.PACK_AB R109, R31, R26 ;  /* 0x0000001a1f6d723e */ /* 0x000fe200000010ff */
[----:B------:R1:W-:Y:S01]  /*6bc0*/  STSM.16.M88.4 [R99], R104 ;  /* 0x0000006863007844 */ /* 0x0003e20000000200 */
[----:B------:R-:W-:Y:S02]  /*6bd0*/  F2FP.BF16.F32.PACK_AB R110, R29, R28 ;  /* 0x0000001c1d6e723e */ /* 0x000fe400000010ff */
[----:B------:R-:W-:Y:S05]  /*6be0*/  F2FP.BF16.F32.PACK_AB R111, R35, R30 ;  /* 0x0000001e236f723e */ /* 0x000fea00000010ff */
[----:B------:R1:W-:Y:S01]  /*6bf0*/  STSM.16.M88.4 [R100], R108 ;  /* 0x0000006c64007844 */ /* 0x0003e20000000200 */
[----:B------:R-:W-:Y:S01]  /*6c00*/  @!PT LDS RZ, [RZ] ;  /* 0x00000000fffff984 */ /* 0x000fe20000000800 */
[----:B------:R-:W-:Y:S01]  /*6c10*/  @!PT LDS RZ, [RZ] ;  /* 0x00000000fffff984 */ /* 0x000fe20000000800 */
[----:B------:R-:W-:Y:S01]  /*6c20*/  @!PT LDS RZ, [RZ] ;  /* 0x00000000fffff984 */ /* 0x000fe20000000800 */
[----:B------:R-:W-:Y:S01]  /*6c30*/  @!PT LDS RZ, [RZ] ;  /* 0x00000000fffff984 */ /* 0x000fe20000000800 */
[----:B------:R2:W-:Y:S07]  /*6c40*/  MEMBAR.ALL.CTA ;  /* 0x0000000000007992 */ /* 0x0005ee0000008000 */
[----:B--2---:R-:W2:Y:S02]  /*6c50*/  FENCE.VIEW.ASYNC.S ;  /* 0x00000000000073c6 */ /* 0x004ea40000000000 */
[----:B--2---:R-:W-:Y:S06]  /*6c60*/  BAR.SYNC.DEFER_BLOCKING 0x1, 0x80 ;  /* 0x0042000000007b1d */ /* 0x004fec0000010000 */
[----:B------:R-:W-:Y:S05]  /*6c70*/  @P0 BRA `(.L_x_106) ;  /* 0x0000000000280947 */ /* 0x000fea0003800000 */
[----:B------:R-:W2:Y:S01]  /*6c80*/  LDCU.64 UR6, c[0x0][0x348] ;  /* 0x00006900ff0677ac */ /* 0x000ea20008000a00 */
[----:B------:R-:W-:Y:S01]  /*6c90*/  UIADD3 UR4, UPT, UPT, UR44, 0x400, URZ ;  /* 0x000004002c047890 */ /* 0x000fe2000fffe0ff */
[----:B------:R-:W-:Y:S05]  /*6ca0*/  UMOV UR51, UR36 ;  /* 0x0000002400337c82 */ /* 0x000fea0008000000 */
[----:B------:R-:W-:Y:S04]  /*6cb0*/  MOV R86, UR4 ;  /* 0x0000000400567c02 */ /* 0x000fe80008000f00 */
[----:B------:R-:W-:Y:S01]  /*6cc0*/  R2UR UR48, R86 ;  /* 0x00000000563072ca */ /* 0x000fe200000e0000 */
[----:B--2---:R-:W-:Y:S04]  /*6cd0*/  UIADD3 UR4, UP0, UPT, UR6, 0x680, URZ ;  /* 0x0000068006047890 */ /* 0x004fe8000ff1e0ff */
[----:B------:R-:W-:Y:S09]  /*6ce0*/  UIADD3.X UR5, UPT, UPT, URZ, UR7, URZ, UP0, !UPT ;  /* 0x00000007ff057290 */ /* 0x000ff200087fe4ff */
[----:B------:R2:W-:Y:S01]  /*6cf0*/  UTMASTG.3D [UR48], [UR4] ;  /* 0x00000030040073b5 */ /* 0x0005e20008010000 */
[----:B------:R0:W-:Y:S01]  /*6d00*/  UTMACMDFLUSH ;  /* 0x00000000000079b7 */ /* 0x0001e20000000000 */
[----:B--2---:R-:W-:Y:S04]  /*6d10*/  DEPBAR.LE SB0, 0x1 ;  /* 0x000080400000791a */ /* 0x004fe80000000000 */
.L_x_106:
[----:B------:R-:W-:Y:S05]  /*6d20*/  BSYNC.RECONVERGENT B0 ;  /* 0x0000000000007941 */ /* 0x000fea0003800200 */
.L_x_105:
[----:B------:R-:W-:Y:S01]  /*6d30*/  BAR.SYNC.DEFER_BLOCKING 0x1, 0x80 ;  /* 0x0042000000007b1d */ /* 0x000fe20000010000 */
[----:B------:R-:W-:Y:S01]  /*6d40*/  ISETP.NE.AND P1, PT, R95, RZ, PT ;  /* 0x000000ff5f00720c */ /* 0x000fe20003f25270 */
[----:B------:R-:W-:Y:S01]  /*6d50*/  UISETP.NE.AND UP0, UPT, UR47, URZ, UPT ;  /* 0x000000ff2f00728c */ /* 0x000fe2000bf05270 */
[----:B------:R-:W-:Y:S11]  /*6d60*/  LEA R3, R46, UR44, 0x3 ;  /* 0x0000002c2e037c11 */ /* 0x000ff6000f8e18ff */
[----:B------:R-:W-:Y:S01]  /*6d70*/  @P1 SHF.L.U32 R4, R91, 0x1f, RZ ;  /* 0x0000001f5b041819 */ /* 0x000fe200000006ff */
[----:B------:R-:W-:Y:S06]  /*6d80*/  BRA.U !UP0, `(.L_x_107) ;  /* 0x0000000108247547 */ /* 0x000fec000b800000 */
[----:B------:R-:W2:Y:S01]  /*6d90*/  S2R R0, SR_CgaCtaId ;  /* 0x0000000000007919 */ /* 0x000ea20000008800 */
[----:B------:R-:W-:Y:S01]  /*6da0*/  IMAD.U32 R2, RZ, RZ, UR46 ;  /* 0x0000002eff027e24 */ /* 0x000fe2000f8e00ff */
[----:B------:R-:W-:Y:S04]  /*6db0*/  UIADD3 UR4, UPT, UPT, UR46, 0x1, URZ ;  /* 0x000000012e047890 */ /* 0x000fe8000fffe0ff */
[----:B------:R-:W-:Y:S01]  /*6dc0*/  @P1 LEA R2, R2, UR44, 0x3 ;  /* 0x0000002c02021c11 */ /* 0x000fe2000f8e18ff */
[----:B------:R-:W-:Y:S04]  /*6dd0*/  UISETP.NE.AND UP0, UPT, UR4, 0x4, UPT ;  /* 0x000000040400788c */ /* 0x000fe8000bf05270 */
[----:B------:R-:W-:Y:S01]  /*6de0*/  @P1 VIADD R5, R2, 0x60 ;  /* 0x0000006002051836 */ /* 0x000fe20000000000 */
[----:B------:R-:W-:Y:S04]  /*6df0*/  USEL UR46, UR4, URZ, UP0 ;  /* 0x000000ff042e7287 */ /* 0x000fe80008000000 */
[----:B--2---:R-:W-:Y:S04]  /*6e00*/  @P1 PRMT R0, R0, 0x654, R5 ;  /* 0x0000065400001816 */ /* 0x004fe80000000005 */
[----:B------:R2:W-:Y:S04]  /*6e10*/  @P1 SYNCS.ARRIVE.TRANS64.RED.A1T0 RZ, [R0+URZ], RZ ;  /* 0x000000ff00ff19a7 */ /* 0x0005e800081004ff */
.L_x_107:
[----:B------:R-:W3:Y:S01]  /*6e20*/  @P1 SYNCS.PHASECHK.TRANS64.TRYWAIT P0, [R3+URZ+0x40], R4 ;  /* 0x00004004030015a7 */ /* 0x000ee200080011ff */
[----:B------:R-:W-:Y:S01]  /*6e30*/  BSSY B1, `(.L_x_108) ;  /* 0x0000017000017945 */ /* 0x000fe20003800000 */
[----:B---3--:R-:W-:Y:S03]  /*6e40*/  @P1 SEL R60, RZ, 0x1, !P0 ;  /* 0x00000001ff3c1807 */ /* 0x008fe60004000000 */
[----:B------:R-:W-:Y:S05]  /*6e50*/  @!P1 BRA `(.L_x_109) ;  /* 0x0000000000509947 */ /* 0x000fea0003800000 */
[----:B------:R-:W-:Y:S01]  /*6e60*/  ISETP.NE.AND P1, PT, R61, RZ, PT ;  /* 0x000000ff3d00720c */ /* 0x000fe20003f25270 */
[----:B------:R-:W-:Y:S01]  /*6e70*/  BSSY B0, `(.L_x_110) ;  /* 0x000000a000007945 */ /* 0x000fe20003800000 */
[----:B------:R-:W-:Y:S11]  /*6e80*/  ISETP.NE.AND P0, PT, R60, RZ, PT ;  /* 0x000000ff3c00720c */ /* 0x000ff60003f05270 */
[----:B------:R-:W-:Y:S04]  /*6e90*/  @P1 IMAD R4, R46, 0x2000, R47 ;  /* 0x000020002e041824 */ /* 0x000fe800078e022f */
[----:B------:R-:W-:Y:S04]  /*6ea0*/  @P1 VIADD R7, R4, UR44 ;  /* 0x0000002c04071c36 */ /* 0x000fe80008000000 */
[----:B------:R-:W-:Y:S01]  /*6eb0*/  @P1 IMAD.IADD R2, R92, 0x1, R7 ;  /* 0x000000015c021824 */ /* 0x000fe200078e0207 */
[----:B------:R-:W-:Y:S01]  /*6ec0*/  @P1 IADD3 R5, PT, PT, R62, R7, RZ ;  /* 0x000000073e051210 */ /* 0x000fe20007ffe0ff */
[----:B------:R-:W-:Y:S06]  /*6ed0*/  @P0 BRA `(.L_x_111) ;  /* 0x00000000000c0947 */ /* 0x000fec0003800000 */
[----:B--2---:R-:W-:Y:S04]  /*6ee0*/  SHF.L.U32 R0, R91, 0x1f, RZ ;  /* 0x0000001f5b007819 */ /* 0x004fe800000006ff */
[----:B------:R-:W2:Y:S02]  /*6ef0*/  SYNCS.PHASECHK.TRANS64.TRYWAIT P0, [R3+URZ+0x40], R0 ;  /* 0x00004000030075a7 */ /* 0x000ea400080011ff */
[----:B--2---:R-:W-:Y:S05]  /*6f00*/  @!P0 BRA `(.L_x_112) ;  /* 0x00000030008c8947 */ /* 0x004fea0003800000 */
.L_x_111:
[----:B------:R-:W-:Y:S05]  /*6f10*/  BSYNC B0 ;  /* 0x0000000000007941 */ /* 0x000fea0003800000 */
.L_x_110:
[----:B------:R-:W-:Y:S02]  /*6f20*/  ISETP.NE.AND P0, PT, R61, RZ, PT ;  /* 0x000000ff3d00720c */ /* 0x000fe40003f05270 */
[----:B------:R-:W-:Y:S11]  /*6f30*/  IADD3 R46, PT, PT, R46, 0x1, RZ ;  /* 0x000000012e2e7810 */ /* 0x000ff60007ffe0ff */
[----:B--2---:R-:W-:Y:S01]  /*6f40*/  @P0 IMAD.IADD R0, R92, 0x1, R5 ;  /* 0x000000015c000824 */ /* 0x004fe200078e0205 */
[----:B------:R-:W-:Y:S05]  /*6f50*/  @P0 WARPSYNC.ALL ;  /* 0x0000000000000948 */ /* 0x000fea0003800000 */
[----:B------:R3:W4:Y:S04]  /*6f60*/  @P0 LDSM.16.M88.4 R48, [R4+UR44+0x400] ;  /* 0x0004002c0430083b */ /* 0x0007280008000200 */
[----:B------:R3:W2:Y:S04]  /*6f70*/  @P0 LDSM.16.M88.4 R56, [R2+0x400] ;  /* 0x000400000238083b */ /* 0x0006a80000000200 */
[----:B------:R3:W1:Y:S04]  /*6f80*/  @P0 LDSM.16.M88.4 R64, [R5+0x400] ;  /* 0x000400000540083b */ /* 0x0006680000000200 */
[----:B------:R3:W1:Y:S02]  /*6f90*/  @P0 LDSM.16.M88.4 R72, [R0+0x400] ;  /* 0x000400000048083b */ /* 0x0006640000000200 */
.L_x_109:
[----:B------:R-:W-:Y:S05]  /*6fa0*/  BSYNC B1 ;  /* 0x0000000000017941 */ /* 0x000fea0003800000 */
.L_x_108:
[----:B------:R-:W-:Y:S05]  /*6fb0*/  VIADD R3, R39, 0x40 ;  /* 0x0000004027037836 */ /* 0x000fea0000000000 */
[----:B------:R-:W-:Y:S04]  /*6fc0*/  SHF.R.U32.HI R3, RZ, 0x15, R3 ;  /* 0x00000015ff037819 */ /* 0x000fe80000011603 */
[----:B------:R-:W-:Y:S11]  /*6fd0*/  LOP3.LUT P0, RZ, R3, 0x3, R82, 0x48, !PT ;  /* 0x0000000303ff7812 */ /* 0x000ff60007804852 */
[----:B------:R-:W-:Y:S02]  /*6fe0*/  @!UPT UIADD3 URZ, UPT, UPT, URZ, URZ, URZ ;  /* 0x000000fffffff290 */ /* 0x000fe4000fffe0ff */
[----:B------:R-:W-:Y:S05]  /*6ff0*/  @!P0 BRA `(.L_x_113) ;  /* 0x0000000000408947 */ /* 0x000fea0003800000 */
[----:B------:R-:W5:Y:S01]  /*7000*/  LDCU.64 UR8, c[0x4][0x70] ;  /* 0x01000e00ff0877ac */ /* 0x000f620008000a00 */
[----:B------:R-:W-:Y:S01]  /*7010*/  MOV R3, 0x0 ;  /* 0x0000000000037802 */ /* 0x000fe20000000f00 */
[----:B------:R-:W-:Y:S02]  /*7020*/  HFMA2 R12, -RZ, RZ, 0, 5.9604644775390625e-08 ;  /* 0x00000001ff0c7431 */ /* 0x000fe400000001ff */
[----:B------:R-:W-:Y:S02]  /*7030*/  IMAD.MOV.U32 R8, RZ, RZ, 0x192 ;  /* 0x00000192ff087424 */ /* 0x000fe400078e00ff */
[----:B------:R-:W-:Y:S01]  /*7040*/  IMAD.MOV.U32 R13, RZ, RZ, RZ ;  /* 0x000000ffff0d7224 */ /* 0x000fe200078e00ff */
[----:B------:R-:W2:Y:S01]  /*7050*/  LDCU.64 UR6, c[0x4][0x78] ;  /* 0x01000f00ff0677ac */ /* 0x000ea20008000a00 */
[----:B---3--:R-:W3:Y:S01]  /*7060*/  LDC.64 R2, c[0x4][R3] ;  /* 0x0100000003027b82 */ /* 0x008ee20000000a00 */
[----:B------:R-:W4:Y:S01]  /*7070*/  LDCU.64 UR4, c[0x4][0x10] ;  /* 0x01000200ff0477ac */ /* 0x000f220008000a00 */
[----:B-----5:R-:W-:Y:S01]  /*7080*/  MOV R5, UR9 ;  /* 0x0000000900057c02 */ /* 0x020fe20008000f00 */
[----:B------:R-:W-:Y:S01]  /*7090*/  IMAD.U32 R4, RZ, RZ, UR8 ;  /* 0x00000008ff047e24 */ /* 0x000fe2000f8e00ff */
[----:B--2---:R-:W-:Y:S01]  /*70a0*/  MOV R7, UR7 ;  /* 0x0000000700077c02 */ /* 0x004fe20008000f00 */
[----:B------:R-:W-:Y:S01]  /*70b0*/  IMAD.U32 R6, RZ, RZ, UR6 ;  /* 0x00000006ff067e24 */ /* 0x000fe2000f8e00ff */
[----:B----4-:R-:W-:Y:S01]  /*70c0*/  MOV R11, UR5 ;  /* 0x00000005000b7c02 */ /* 0x010fe20008000f00 */
[----:B------:R-:W-:Y:S02]  /*70d0*/  IMAD.U32 R10, RZ, RZ, UR4 ;  /* 0x00000004ff0a7e24 */ /* 0x000fe4000f8e00ff */
[----:B------:R-:W-:Y:S07]  /*70e0*/  LEPC R20, `(.L_x_113) ;  /* 0x000000001014794e */ /* 0x000fee0000000000 */
[----:B-1-3--:R-:W-:Y:S05]  /*70f0*/  CALL.ABS.NOINC R2 ;  /* 0x0000000002007343 */ /* 0x00afea0003c00000 */
.L_x_113:
[C---:B----4-:R-:W-:Y:S01]  /*7100*/  SHF.L.U32 R40, R48.reuse, 0x10, RZ ;  /* 0x0000001030287819 */ /* 0x050fe200000006ff */
[----:B------:R-:W-:Y:S05]  /*7110*/  WARPSYNC.ALL ;  /* 0x0000000000007948 */ /* 0x000fea0003800000 */
[----:B------:R-:W-:Y:S01]  /*7120*/  R2UR UR4, R39 ;  /* 0x00000000270472ca */ /* 0x000fe200000e0000 */
[----:B------:R-:W4:Y:S01]  /*7130*/  S2R R101, SR_CgaCtaId ;  /* 0x0000000000657919 */ /* 0x000f220000008800 */
[----:B------:R-:W-:Y:S01]  /*7140*/  LOP3.LUT R43, R48, 0xffff0000, RZ, 0xc0, !PT ;  /* 0xffff0000302b7812 */ /* 0x000fe200078ec0ff */
[----:B------:R-:W-:Y:S01]  /*7150*/  BSSY.RECONVERGENT B0, `(.L_x_114) ;  /* 0x000008e000007945 */ /* 0x000fe20003800200 */
[----:B------:R-:W-:Y:S02]  /*7160*/  LOP3.LUT R42, R49, 0xffff0000, RZ, 0xc0, !PT ;  /* 0xffff0000312a7812 */ /* 0x000fe400078ec0ff */
[----:B------:R-:W-:Y:S02]  /*7170*/  LOP3.LUT R44, R50, 0xffff0000, RZ, 0xc0, !PT ;  /* 0xffff0000322c7812 */ /* 0x000fe400078ec0ff */
[----:B--2---:R-:W-:Y:S02]  /*7180*/  SHF.L.U32 R45, R59, 0x10, RZ ;  /* 0x000000103b2d7819 */ /* 0x004fe400000006ff */
[----:B------:R-:W-:Y:S02]  /*7190*/  ISETP.NE.AND P6, PT, R95, RZ, PT ;  /* 0x000000ff5f00720c */ /* 0x000fe40003fc5270 */
[----:B------:R-:W-:Y:S01]  /*71a0*/  ISETP.NE.AND P0, PT, R94, RZ, PT ;  /* 0x000000ff5e00720c */ /* 0x000fe20003f05270 */
[----:B---3--:R-:W2:Y:S01]  /*71b0*/  LDTM.16dp256bit.x8 R4, tmem[UR4+0x40] ;  /* 0x00004004000479ee */ /* 0x008ea200081a0000 */
[----:B------:R-:W-:Y:S09]  /*71c0*/  MOV R63, UR46 ;  /* 0x0000002e003f7c02 */ /* 0x000ff20008000f00 */
[----:B------:R-:W-:Y:S02]  /*71d0*/  @P6 LEA R63, R63, UR44, 0x3 ;  /* 0x0000002c3f3f6c11 */ /* 0x000fe4000f8e18ff */
[----:B-1----:R-:W-:Y:S02]  /*71e0*/  @P6 SHF.L.U32 R108, R91, 0x1f, RZ ;  /* 0x0000001f5b6c6819 */ /* 0x002fe400000006ff */
[----:B------:R-:W-:Y:S02]  /*71f0*/  @P6 IADD3 R102, PT, PT, R63, 0x60, RZ ;  /* 0x000000603f666810 */ /* 0x000fe40007ffe0ff */
[----:B------:R-:W-:Y:S02]  /*7200*/  LEA R63, R46, UR44, 0x3 ;  /* 0x0000002c2e3f7c11 */ /* 0x000fe4000f8e18ff */
[----:B----4-:R-:W-:Y:S01]  /*7210*/  @P6 PRMT R102, R101, 0x654, R102 ;  /* 0x0000065465666816 */ /* 0x010fe20000000066 */
[C---:B--2---:R-:W-:Y:S01]  /*7220*/  FMUL R0, R38.reuse, R4 ;  /* 0x0000000426007220 */ /* 0x044fe20000400000 */
[C---:B------:R-:W-:Y:S01]  /*7230*/  FMUL R2, R38.reuse, R5 ;  /* 0x0000000526027220 */ /* 0x040fe20000400000 */
[C---:B------:R-:W-:Y:S01]  /*7240*/  FMUL R3, R38.reuse, R6 ;  /* 0x0000000626037220 */ /* 0x040fe20000400000 */
[C---:B------:R-:W-:Y:S01]  /*7250*/  FMUL R7, R38.reuse, R7 ;  /* 0x0000000726077220 */ /* 0x040fe20000400000 */
[----:B------:R-:W-:Y:S01]  /*7260*/  FFMA R0, R41, R40, R0 ;  /* 0x0000002829007223 */ /* 0x000fe20000000000 */
[----:B------:R-:W-:Y:S01]  /*7270*/  SHF.L.U32 R40, R49, 0x10, RZ ;  /* 0x0000001031287819 */ /* 0x000fe200000006ff */
[----:B------:R-:W-:Y:S01]  /*7280*/  FFMA R2, R41, R43, R2 ;  /* 0x0000002b29027223 */ /* 0x000fe20000000002 */
[----:B------:R-:W-:Y:S01]  /*7290*/  SHF.L.U32 R43, R51, 0x10, RZ ;  /* 0x00000010332b7819 */ /* 0x000fe200000006ff */
[C---:B------:R-:W-:Y:S01]  /*72a0*/  FMUL R4, R38.reuse, R8 ;  /* 0x0000000826047220 */ /* 0x040fe20000400000 */
[----:B------:R-:W-:Y:S01]  /*72b0*/  FMUL R5, R38, R9 ;  /* 0x0000000926057220 */ /* 0x000fe20000400000 */
[C---:B------:R-:W-:Y:S01]  /*72c0*/  FFMA R3, R41.reuse, R40, R3 ;  /* 0x0000002829037223 */ /* 0x040fe20000000003 */
[----:B------:R-:W-:Y:S01]  /*72d0*/  SHF.L.U32 R40, R50, 0x10, RZ ;  /* 0x0000001032287819 */ /* 0x000fe200000006ff */
[----:B------:R-:W-:Y:S01]  /*72e0*/  FFMA R7, R41, R42, R7 ;  /* 0x0000002a29077223 */ /* 0x000fe20000000007 */
[----:B------:R-:W-:Y:S01]  /*72f0*/  LOP3.LUT R42, R51, 0xffff0000, RZ, 0xc0, !PT ;  /* 0xffff0000332a7812 */ /* 0x000fe200078ec0ff */
[----:B------:R-:W-:Y:S01]  /*7300*/  FMUL R6, R38, R10 ;  /* 0x0000000a26067220 */ /* 0x000fe20000400000 */
[----:B------:R-:W-:Y:S01]  /*7310*/  F2FP.BF16.F32.PACK_AB R52, R2, R0 ;  /* 0x000000000234723e */ /* 0x000fe200000010ff */
        /* <DEDUP_REMOVED lines=18> */
[C---:B------:R-:W-:Y:S01]  /*7440*/  LOP3.LUT R42, R58.reuse, 0xffff0000, RZ, 0xc0, !PT ;  /* 0xffff00003a2a7812 */ /* 0x040fe200078ec0ff */
[----:B------:R-:W-:Y:S01]  /*7450*/  FFMA R10, R41, R43, R10 ;  /* 0x0000002b290a7223 */ /* 0x000fe2000000000a */
[----:B------:R-:W-:Y:S01]  /*7460*/  SHF.L.U32 R43, R58, 0x10, RZ ;  /* 0x000000103a2b7819 */ /* 0x000fe200000006ff */
[C---:B------:R-:W-:Y:S01]  /*7470*/  FMUL R15, R38.reuse, R15 ;  /* 0x0000000f260f7220 */ /* 0x040fe20000400000 */
[----:B------:R-:W-:Y:S01]  /*7480*/  F2FP.BF16.F32.PACK_AB R68, R9, R8 ;  /* 0x000000080944723e */ /* 0x000fe200000010ff */
[C---:B------:R-:W-:Y:S01]  /*7490*/  FMUL R12, R38.reuse, R16 ;  /* 0x00000010260c7220 */ /* 0x040fe20000400000 */
[----:B------:R-:W-:Y:S01]  /*74a0*/  FMUL R13, R38, R17 ;  /* 0x00000011260d7220 */ /* 0x000fe20000400000 */
[----:B------:R-:W-:Y:S01]  /*74b0*/  FFMA R15, R41, R40, R15 ;  /* 0x00000028290f7223 */ /* 0x000fe2000000000f */
[----:B------:R-:W-:Y:S01]  /*74c0*/  LOP3.LUT R40, R59, 0xffff0000, RZ, 0xc0, !PT ;  /* 0xffff00003b287812 */ /* 0x000fe200078ec0ff */
[----:B------:R-:W-:Y:S01]  /*74d0*/  FFMA R12, R41, R43, R12 ;  /* 0x0000002b290c7223 */ /* 0x000fe2000000000c */
[----:B------:R-:W-:Y:S01]  /*74e0*/  SHF.L.U32 R43, R64, 0x10, RZ ;  /* 0x00000010402b7819 */ /* 0x000fe200000006ff */
[----:B------:R-:W-:Y:S01]  /*74f0*/  FMUL R14, R38, R18 ;  /* 0x00000012260e7220 */ /* 0x000fe20000400000 */
[----:B------:R-:W-:Y:S01]  /*7500*/  F2FP.BF16.F32.PACK_AB R69, R15, R10 ;  /* 0x0000000a0f45723e */ /* 0x000fe200000010ff */
[----:B------:R-:W-:Y:S01]  /*7510*/  FFMA R13, R41, R42, R13 ;  /* 0x0000002a290d7223 */ /* 0x000fe2000000000d */
[----:B------:R-:W-:Y:S01]  /*7520*/  LOP3.LUT R42, R64, 0xffff0000, RZ, 0xc0, !PT ;  /* 0xffff0000402a7812 */ /* 0x000fe200078ec0ff */
[C---:B------:R-:W-:Y:S01]  /*7530*/  FMUL R19, R38.reuse, R19 ;  /* 0x0000001326137220 */ /* 0x040fe20000400000 */
[C---:B------:R-:W-:Y:S01]  /*7540*/  FMUL R16, R38.reuse, R20 ;  /* 0x0000001426107220 */ /* 0x040fe20000400000 */
[C---:B------:R-:W-:Y:S01]  /*7550*/  FMUL R17, R38.reuse, R21 ;  /* 0x0000001526117220 */ /* 0x040fe20000400000 */
[----:B------:R-:W-:Y:S01]  /*7560*/  F2FP.BF16.F32.PACK_AB R70, R13, R12 ;  /* 0x0000000c0d46723e */ /* 0x000fe200000010ff */
[----:B------:R-:W-:Y:S01]  /*7570*/  FFMA R14, R41, R45, R14 ;  /* 0x0000002d290e7223 */ /* 0x000fe2000000000e */
[----:B------:R-:W-:Y:S01]  /*7580*/  SHF.L.U32 R45, R65, 0x10, RZ ;  /* 0x00000010412d7819 */ /* 0x000fe200000006ff */
[----:B------:R1:W-:Y:S01]  /*7590*/  STSM.16.M88.4 [R97+0x2400], R52 ;  /* 0x0024003461007844 */ /* 0x0003e20000000200 */
[----:B------:R-:W-:Y:S01]  /*75a0*/  FFMA R19, R41, R40, R19 ;  /* 0x0000002829137223 */ /* 0x000fe20000000013 */
[----:B------:R-:W-:Y:S01]  /*75b0*/  LOP3.LUT R40, R65, 0xffff0000, RZ, 0xc0, !PT ;  /* 0xffff000041287812 */ /* 0x000fe200078ec0ff */
[----:B------:R-:W-:Y:S01]  /*75c0*/  FFMA R16, R41, R43, R16 ;  /* 0x0000002b29107223 */ /* 0x000fe20000000010 */
[----:B------:R-:W-:Y:S01]  /*75d0*/  SHF.L.U32 R43, R67, 0x10, RZ ;  /* 0x00000010432b7819 */ /* 0x000fe200000006ff */
[----:B------:R-:W-:Y:S01]  /*75e0*/  FMUL R18, R38, R22 ;  /* 0x0000001626127220 */ /* 0x000fe20000400000 */
[----:B------:R-:W-:Y:S01]  /*75f0*/  F2FP.BF16.F32.PACK_AB R71, R19, R14 ;  /* 0x0000000e1347723e */ /* 0x000fe200000010ff */
[C---:B------:R-:W-:Y:S01]  /*7600*/  FFMA R17, R41.reuse, R42, R17 ;  /* 0x0000002a29117223 */ /* 0x040fe20000000011 */
[----:B------:R-:W-:Y:S01]  /*7610*/  SHF.L.U32 R42, R66, 0x10, RZ ;  /* 0x00000010422a7819 */ /* 0x000fe200000006ff */
[C---:B------:R-:W-:Y:S01]  /*7620*/  FMUL R23, R38.reuse, R23 ;  /* 0x0000001726177220 */ /* 0x040fe20000400000 */
[----:B------:R-:W-:Y:S01]  /*7630*/  FMUL R20, R38, R24 ;  /* 0x0000001826147220 */ /* 0x000fe20000400000 */
[----:B------:R-:W-:Y:S01]  /*7640*/  FFMA R18, R41, R45, R18 ;  /* 0x0000002d29127223 */ /* 0x000fe20000000012 */
[----:B------:R-:W-:Y:S01]  /*7650*/  SHF.L.U32 R45, R75, 0x10, RZ ;  /* 0x000000104b2d7819 */ /* 0x000fe200000006ff */
[C---:B------:R-:W-:Y:S01]  /*7660*/  FFMA R23, R41.reuse, R40, R23 ;  /* 0x0000002829177223 */ /* 0x040fe20000000017 */
[----:B------:R-:W-:Y:S01]  /*7670*/  LOP3.LUT R40, R66, 0xffff0000, RZ, 0xc0, !PT ;  /* 0xffff000042287812 */ /* 0x000fe200078ec0ff */
[----:B------:R-:W-:Y:S01]  /*7680*/  FFMA R20, R41, R42, R20 ;  /* 0x0000002a29147223 */ /* 0x000fe20000000014 */
[----:B------:R-:W-:Y:S01]  /*7690*/  LOP3.LUT R42, R67, 0xffff0000, RZ, 0xc0, !PT ;  /* 0xffff0000432a7812 */ /* 0x000fe200078ec0ff */
[C---:B------:R-:W-:Y:S01]  /*76a0*/  FMUL R21, R38.reuse, R25 ;  /* 0x0000001926157220 */ /* 0x040fe20000400000 */
[C---:B------:R-:W-:Y:S01]  /*76b0*/  FMUL R22, R38.reuse, R26 ;  /* 0x0000001a26167220 */ /* 0x040fe20000400000 */
[C---:B------:R-:W-:Y:S01]  /*76c0*/  FMUL R27, R38.reuse, R27 ;  /* 0x0000001b261b7220 */ /* 0x040fe20000400000 */
[----:B------:R-:W-:Y:S01]  /*76d0*/  FMUL R24, R38, R28 ;  /* 0x0000001c26187220 */ /* 0x000fe20000400000 */
[C---:B------:R-:W-:Y:S01]  /*76e0*/  FFMA R21, R41.reuse, R40, R21 ;  /* 0x0000002829157223 */ /* 0x040fe20000000015 */
[C---:B------:R-:W-:Y:S01]  /*76f0*/  SHF.L.U32 R40, R72.reuse, 0x10, RZ ;  /* 0x0000001048287819 */ /* 0x040fe200000006ff */
[----:B------:R-:W-:Y:S01]  /*7700*/  FFMA R22, R41, R43, R22 ;  /* 0x0000002b29167223 */ /* 0x000fe20000000016 */
[----:B------:R-:W-:Y:S01]  /*7710*/  SHF.L.U32 R43, R73, 0x10, RZ ;  /* 0x00000010492b7819 */ /* 0x000fe200000006ff */
[----:B------:R2:W-:Y:S01]  /*7720*/  STSM.16.M88.4 [R96+0x2400], R68 ;  /* 0x0024004460007844 */ /* 0x0005e20000000200 */
[C---:B------:R-:W-:Y:S01]  /*7730*/  FFMA R27, R41.reuse, R42, R27 ;  /* 0x0000002a291b7223 */ /* 0x040fe2000000001b */
[----:B------:R-:W-:Y:S01]  /*7740*/  LOP3.LUT R42, R72, 0xffff0000, RZ, 0xc0, !PT ;  /* 0xffff0000482a7812 */ /* 0x000fe200078ec0ff */
[C---:B------:R-:W-:Y:S01]  /*7750*/  FMUL R25, R38.reuse, R29 ;  /* 0x0000001d26197220 */ /* 0x040fe20000400000 */
[C---:B------:R-:W-:Y:S01]  /*7760*/  FMUL R26, R38.reuse, R30 ;  /* 0x0000001e261a7220 */ /* 0x040fe20000400000 */
[----:B------:R-:W-:Y:S01]  /*7770*/  FFMA R24, R41, R40, R24 ;  /* 0x0000002829187223 */ /* 0x000fe20000000018 */
[----:B------:R-:W-:Y:S01]  /*7780*/  LOP3.LUT R40, R73, 0xffff0000, RZ, 0xc0, !PT ;  /* 0xffff000049287812 */ /* 0x000fe200078ec0ff */
[C---:B------:R-:W-:Y:S01]  /*7790*/  FFMA R25, R41.reuse, R42, R25 ;  /* 0x0000002a29197223 */ /* 0x040fe20000000019 */
[C---:B------:R-:W-:Y:S01]  /*77a0*/  FFMA R26, R41.reuse, R43, R26 ;  /* 0x0000002b291a7223 */ /* 0x040fe2000000001a */
[----:B------:R-:W-:Y:S01]  /*77b0*/  FMUL R31, R38, R31 ;  /* 0x0000001f261f7220 */ /* 0x000fe20000400000 */
[----:B------:R-:W-:Y:S01]  /*77c0*/  SHF.L.U32 R43, R74, 0x10, RZ ;  /* 0x000000104a2b7819 */ /* 0x000fe200000006ff */
[----:B------:R-:W-:Y:S01]  /*77d0*/  FMUL R28, R38, R32 ;  /* 0x00000020261c7220 */ /* 0x000fe20000400000 */
[----:B------:R-:W-:Y:S01]  /*77e0*/  LOP3.LUT R42, R74, 0xffff0000, RZ, 0xc0, !PT ;  /* 0xffff00004a2a7812 */ /* 0x000fe200078ec0ff */
[C---:B------:R-:W-:Y:S01]  /*77f0*/  FMUL R29, R38.reuse, R33 ;  /* 0x00000021261d7220 */ /* 0x040fe20000400000 */
[C---:B------:R-:W-:Y:S01]  /*7800*/  FMUL R30, R38.reuse, R34 ;  /* 0x00000022261e7220 */ /* 0x040fe20000400000 */
[C---:B------:R-:W-:Y:S01]  /*7810*/  FFMA R31, R41.reuse, R40, R31 ;  /* 0x00000028291f7223 */ /* 0x040fe2000000001f */
[----:B------:R-:W-:Y:S01]  /*7820*/  FMUL R35, R38, R35 ;  /* 0x0000002326237220 */ /* 0x000fe20000400000 */
[C---:B------:R-:W-:Y:S01]  /*7830*/  FFMA R28, R41.reuse, R43, R28 ;  /* 0x0000002b291c7223 */ /* 0x040fe2000000001c */
[C---:B------:R-:W-:Y:S01]  /*7840*/  FFMA R29, R41.reuse, R42, R29 ;  /* 0x0000002a291d7223 */ /* 0x040fe2000000001d */
[C---:B------:R-:W-:Y:S01]  /*7850*/  FFMA R30, R41.reuse, R45, R30 ;  /* 0x0000002d291e7223 */ /* 0x040fe2000000001e */
[----:B------:R-:W-:Y:S01]  /*7860*/  FFMA R35, R41, R44, R35 ;  /* 0x0000002c29237223 */ /* 0x000fe20000000023 */
[----:B-1----:R-:W-:Y:S02]  /*7870*/  F2FP.BF16.F32.PACK_AB R52, R17, R16 ;  /* 0x000000101134723e */ /* 0x002fe400000010ff */
[----:B------:R-:W-:Y:S02]  /*7880*/  F2FP.BF16.F32.PACK_AB R53, R23, R18 ;  /* 0x000000121735723e */ /* 0x000fe400000010ff */
[----:B------:R-:W-:Y:S02]  /*7890*/  F2FP.BF16.F32.PACK_AB R54, R21, R20 ;  /* 0x000000141536723e */ /* 0x000fe400000010ff */
[----:B------:R-:W-:Y:S02]  /*78a0*/  F2FP.BF16.F32.PACK_AB R55, R27, R22 ;  /* 0x000000161b37723e */ /* 0x000fe400000010ff */
[----:B------:R-:W-:Y:S02]  /*78b0*/  F2FP.BF16.F32.PACK_AB R104, R25, R24 ;  /* 0x000000181968723e */ /* 0x000fe400000010ff */
[----:B------:R-:W-:Y:S01]  /*78c0*/  F2FP.BF16.F32.PACK_AB R105, R31, R26 ;  /* 0x0000001a1f69723e */ /* 0x000fe200000010ff */
[----:B------:R2:W-:Y:S01]  /*78d0*/  STSM.16.M88.4 [R99+0x2000], R52 ;  /* 0x0020003463007844 */ /* 0x0005e20000000200 */
[----:B------:R-:W-:Y:S02]  /*78e0*/  F2FP.BF16.F32.PACK_AB R106, R29, R28 ;  /* 0x0000001c1d6a723e */ /* 0x000fe400000010ff */
[----:B------:R-:W-:Y:S05]  /*78f0*/  F2FP.BF16.F32.PACK_AB R107, R35, R30 ;  /* 0x0000001e236b723e */ /* 0x000fea00000010ff */
[----:B------:R2:W-:Y:S01]  /*7900*/  STSM.16.M88.4 [R100+0x2000], R104 ;  /* 0x0020006864007844 */ /* 0x0005e20000000200 */
[----:B------:R-:W-:Y:S01]  /*7910*/  @!PT LDS RZ, [RZ] ;  /* 0x00000000fffff984 */ /* 0x000fe20000000800 */
[----:B------:R-:W-:Y:S01]  /*7920*/  @!PT LDS RZ, [RZ] ;  /* 0x00000000fffff984 */ /* 0x000fe20000000800 */
[----:B------:R-:W-:Y:S01]  /*7930*/  @!PT LDS RZ, [RZ] ;  /* 0x00000000fffff984 */ /* 0x000fe20000000800 */
[----:B------:R-:W-:Y:S01]  /*7940*/  @!PT LDS RZ, [RZ] ;  /* 0x00000000fffff984 */ /* 0x000fe20000000800 */
[----:B------:R1:W-:Y:S07]  /*7950*/  MEMBAR.ALL.CTA ;  /* 0x0000000000007992 */ /* 0x0003ee0000008000 */
[----:B-1----:R-:W1:Y:S02]  /*7960*/  FENCE.VIEW.ASYNC.S ;  /* 0x00000000000073c6 */ /* 0x002e640000000000 */
[----:B-1----:R-:W-:Y:S06]  /*7970*/  BAR.SYNC.DEFER_BLOCKING 0x1, 0x80 ;  /* 0x0042000000007b1d */ /* 0x002fec0000010000 */
[----:B------:R-:W-:Y:S05]  /*7980*/  @P0 BRA `(.L_x_115) ;  /* 0x0000000000280947 */ /* 0x000fea0003800000 */
[----:B------:R-:W1:Y:S01]  /*7990*/  LDCU.64 UR6, c[0x0][0x348] ;  /* 0x00006900ff0677ac */ /* 0x000e620008000a00 */
[----:B------:R-:W-:Y:S02]  /*79a0*/  UIADD3 UR9, UPT, UPT, UR49, 0x40, URZ ;  /* 0x0000004031097890 */ /* 0x000fe4000fffe0ff */
[----:B------:R-:W-:Y:S01]  /*79b0*/  UIADD3 UR8, UPT, UPT, UR44, 0x2400, URZ ;  /* 0x000024002c087890 */ /* 0x000fe2000fffe0ff */
[----:B------:R-:W-:Y:S01]  /*79c0*/  UMOV UR10, UR50 ;  /* 0x00000032000a7c82 */ /* 0x000fe20008000000 */
[----:B------:R-:W-:Y:S01]  /*79d0*/  UMOV UR11, UR36 ;  /* 0x00000024000b7c82 */ /* 0x000fe20008000000 */
[----:B-1----:R-:W-:Y:S04]  /*79e0*/  UIADD3 UR4, UP0, UPT, UR6, 0x680, URZ ;  /* 0x0000068006047890 */ /* 0x002fe8000ff1e0ff */
[----:B------:R-:W-:Y:S09]  /*79f0*/  UIADD3.X UR5, UPT, UPT, URZ, UR7, URZ, UP0, !UPT ;  /* 0x00000007ff057290 */ /* 0x000ff200087fe4ff */
[----:B------:R1:W-:Y:S01]  /*7a00*/  UTMASTG.3D [UR8], [UR4] ;  /* 0x00000008040073b5 */ /* 0x0003e20008010000 */
[----:B------:R0:W-:Y:S01]  /*7a10*/  UTMACMDFLUSH ;  /* 0x00000000000079b7 */ /* 0x0001e20000000000 */
[----:B-1----:R-:W-:Y:S04]  /*7a20*/  DEPBAR.LE SB0, 0x1 ;  /* 0x000080400000791a */ /* 0x002fe80000000000 */
.L_x_115:
[----:B------:R-:W-:Y:S05]  /*7a30*/  BSYNC.RECONVERGENT B0 ;  /* 0x0000000000007941 */ /* 0x000fea0003800200 */
.L_x_114:
[----:B------:R-:W-:Y:S01]  /*7a40*/  BAR.SYNC.DEFER_BLOCKING 0x1, 0x80 ;  /* 0x0042000000007b1d */ /* 0x000fe20000010000 */
[----:B------:R-:W-:Y:S04]  /*7a50*/  UIADD3 UR4, UPT, UPT, UR46, 0x1, URZ ;  /* 0x000000012e047890 */ /* 0x000fe8000fffe0ff */
[----:B------:R-:W-:Y:S04]  /*7a60*/  UISETP.NE.AND UP0, UPT, UR4, 0x4, UPT ;  /* 0x000000040400788c */ /* 0x000fe8000bf05270 */
[----:B------:R-:W-:Y:S01]  /*7a70*/  USEL UR45, UR4, URZ, UP0 ;  /* 0x000000ff042d7287 */ /* 0x000fe20008000000 */
[----:B------:R1:W-:Y:S01]  /*7a80*/  @P6 SYNCS.ARRIVE.TRANS64.RED.A1T0 RZ, [R102+URZ], RZ ;  /* 0x000000ff66ff69a7 */ /* 0x0003e200081004ff */
[----:B------:R-:W-:Y:S01]  /*7a90*/  BSSY B1, `(.L_x_116) ;  /* 0x0000018000017945 */ /* 0x000fe20003800000 */
[----:B------:R-:W3:Y:S02]  /*7aa0*/  @P6 SYNCS.PHASECHK.TRANS64.TRYWAIT P0, [R63+URZ+0x40], R108 ;  /* 0x0000406c3f0065a7 */ /* 0x000ee400080011ff */
[----:B---3--:R-:W-:Y:S01]  /*7ab0*/  @P6 SEL R60, RZ, 0x1, !P0 ;  /* 0x00000001ff3c6807 */ /* 0x008fe20004000000 */
[----:B-1----:R-:W-:Y:S06]  /*7ac0*/  @!P6 BRA `(.L_x_117) ;  /* 0x000000000050e947 */ /* 0x002fec0003800000 */
        /* <DEDUP_REMOVED lines=8> */
[----:B------:R-:W-:Y:S04]  /*7b50*/  SHF.L.U32 R4, R91, 0x1f, RZ ;  /* 0x0000001f5b047819 */ /* 0x000fe800000006ff */
[----:B------:R-:W1:Y:S02]  /*7b60*/  SYNCS.PHASECHK.TRANS64.TRYWAIT P0, [R63+URZ+0x40], R4 ;  /* 0x000040043f0075a7 */ /* 0x000e6400080011ff */
[----:B-1----:R-:W-:Y:S05]  /*7b70*/  @!P0 BRA `(.L_x_120) ;  /* 0x0000002400848947 */ /* 0x002fea0003800000 */
.L_x_119:
[----:B------:R-:W-:Y:S05]  /*7b80*/  BSYNC B0 ;  /* 0x0000000000007941 */ /* 0x000fea0003800000 */
.L_x_118:
[----:B------:R-:W-:Y:S02]  /*7b90*/  ISETP.NE.AND P0, PT, R61, RZ, PT ;  /* 0x000000ff3d00720c */ /* 0x000fe40003f05270 */
[----:B------:R-:W-:Y:S11]  /*7ba0*/  IADD3 R46, PT, PT, R46, 0x1, RZ ;  /* 0x000000012e2e7810 */ /* 0x000ff60007ffe0ff */
[----:B-1----:R-:W-:Y:S01]  /*7bb0*/  @P0 IMAD.IADD R4, R92, 0x1, R3 ;  /* 0x000000015c040824 */ /* 0x002fe200078e0203 */
[----:B------:R-:W-:Y:S05]  /*7bc0*/  @P0 WARPSYNC.ALL ;  /* 0x0000000000000948 */ /* 0x000fea0003800000 */
[----:B------:R1:W3:Y:S04]  /*7bd0*/  @P0 LDSM.16.M88.4 R48, [R2+UR44+0x400] ;  /* 0x0004002c0230083b */ /* 0x0002e80008000200 */
[----:B------:R1:W4:Y:S04]  /*7be0*/  @P0 LDSM.16.M88.4 R56, [R0+0x400] ;  /* 0x000400000038083b */ /* 0x0003280000000200 */
[----:B------:R1:W1:Y:S04]  /*7bf0*/  @P0 LDSM.16.M88.4 R64, [R3+0x400] ;  /* 0x000400000340083b */ /* 0x0002680000000200 */
[----:B------:R1:W1:Y:S02]  /*7c00*/  @P0 LDSM.16.M88.4 R72, [R4+0x400] ;  /* 0x000400000448083b */ /* 0x0002640000000200 */
.L_x_117:
[----:B------:R-:W-:Y:S05]  /*7c10*/  BSYNC B1 ;  /* 0x0000000000017941 */ /* 0x000fea0003800000 */
.L_x_116:
[----:B-1----:R-:W-:Y:S05]  /*7c20*/  VIADD R3, R39, 0x80 ;  /* 0x0000008027037836 */ /* 0x002fea0000000000 */
[----:B------:R-:W-:Y:S04]  /*7c30*/  SHF.R.U32.HI R3, RZ, 0x15, R3 ;  /* 0x00000015ff037819 */ /* 0x000fe80000011603 */
[----:B------:R-:W-:Y:S11]  /*7c40*/  LOP3.LUT P0, RZ, R3, 0x3, R82, 0x48, !PT ;  /* 0x0000000303ff7812 */ /* 0x000ff60007804852 */
[----:B------:R-:W-:Y:S02]  /*7c50*/  @!UPT UIADD3 URZ, UPT, UPT, URZ, URZ, URZ ;  /* 0x000000fffffff290 */ /* 0x000fe4000fffe0ff */
[----:B------:R-:W-:Y:S05]  /*7c60*/  @!P0 BRA `(.L_x_121) ;  /* 0x0000000000408947 */ /* 0x000fea0003800000 */
[----:B------:R-:W1:Y:S01]  /*7c70*/  LDCU.64 UR8, c[0x4][0x70] ;  /* 0x01000e00ff0877ac */ /* 0x000e620008000a00 */
[----:B------:R-:W-:Y:S01]  /*7c80*/  MOV R3, 0x0 ;  /* 0x0000000000037802 */ /* 0x000fe20000000f00 */
[----:B------:R-:W-:Y:S02]  /*7c90*/  HFMA2 R12, -RZ, RZ, 0, 5.9604644775390625e-08 ;  /* 0x00000001ff0c7431 */ /* 0x000fe400000001ff */
[----:B------:R-:W-:Y:S02]  /*7ca0*/  IMAD.MOV.U32 R8, RZ, RZ, 0x192 ;  /* 0x00000192ff087424 */ /* 0x000fe400078e00ff */
[----:B------:R-:W-:Y:S01]  /*7cb0*/  IMAD.MOV.U32 R13, RZ, RZ, RZ ;  /* 0x000000ffff0d7224 */ /* 0x000fe200078e00ff */
[----:B------:R-:W5:Y:S01]  /*7cc0*/  LDCU.64 UR6, c[0x4][0x78] ;  /* 0x01000f00ff0677ac */ /* 0x000f620008000a00 */
[----:B------:R-:W2:Y:S01]  /*7cd0*/  LDC.64 R2, c[0x4][R3] ;  /* 0x0100000003027b82 */ /* 0x000ea20000000a00 */
[----:B------:R-:W3:Y:S01]  /*7ce0*/  LDCU.64 UR4, c[0x4][0x10] ;  /* 0x01000200ff0477ac */ /* 0x000ee20008000a00 */
[----:B-1----:R-:W-:Y:S01]  /*7cf0*/  MOV R5, UR9 ;  /* 0x0000000900057c02 */ /* 0x002fe20008000f00 */
[----:B------:R-:W-:Y:S01]  /*7d00*/  IMAD.U32 R4, RZ, RZ, UR8 ;  /* 0x00000008ff047e24 */ /* 0x000fe2000f8e00ff */
[----:B-----5:R-:W-:Y:S01]  /*7d10*/  MOV R7, UR7 ;  /* 0x0000000700077c02 */ /* 0x020fe20008000f00 */
[----:B------:R-:W-:Y:S01]  /*7d20*/  IMAD.U32 R6, RZ, RZ, UR6 ;  /* 0x00000006ff067e24 */ /* 0x000fe2000f8e00ff */
[----:B---3--:R-:W-:Y:S01]  /*7d30*/  MOV R11, UR5 ;  /* 0x00000005000b7c02 */ /* 0x008fe20008000f00 */
[----:B------:R-:W-:Y:S02]  /*7d40*/  IMAD.U32 R10, RZ, RZ, UR4 ;  /* 0x00000004ff0a7e24 */ /* 0x000fe4000f8e00ff */
[----:B------:R-:W-:Y:S07]  /*7d50*/  LEPC R20, `(.L_x_121) ;  /* 0x000000001014794e */ /* 0x000fee0000000000 */
[----:B--2-4-:R-:W-:Y:S05]  /*7d60*/  CALL.ABS.NOINC R2 ;  /* 0x0000000002007343 */ /* 0x014fea0003c00000 */
.L_x_121:
[C---:B---3--:R-:W-:Y:S01]  /*7d70*/  SHF.L.U32 R40, R48.reuse, 0x10, RZ ;  /* 0x0000001030287819 */ /* 0x048fe200000006ff */
[----:B------:R-:W-:Y:S05]  /*7d80*/  WARPSYNC.ALL ;  /* 0x0000000000007948 */ /* 0x000fea0003800000 */
[----:B------:R-:W-:Y:S01]  /*7d90*/  R2UR UR4, R39 ;  /* 0x00000000270472ca */ /* 0x000fe200000e0000 */
[----:B------:R-:W-:Y:S01]  /*7da0*/  BSSY.RECONVERGENT B0, `(.L_x_122) ;  /* 0x000008f000007945 */ /* 0x000fe20003800200 */
[----:B------:R-:W-:Y:S02]  /*7db0*/  LOP3.LUT R43, R48, 0xffff0000, RZ, 0xc0, !PT ;  /* 0xffff0000302b7812 */ /* 0x000fe400078ec0ff */
[----:B------:R-:W-:Y:S02]  /*7dc0*/  SHF.L.U32 R42, R49, 0x10, RZ ;  /* 0x00000010312a7819 */ /* 0x000fe400000006ff */
[C---:B------:R-:W-:Y:S02]  /*7dd0*/  SHF.L.U32 R45, R51.reuse, 0x10, RZ ;  /* 0x00000010332d7819 */ /* 0x040fe400000006ff */
[----:B------:R-:W-:Y:S02]  /*7de0*/  LOP3.LUT R44, R51, 0xffff0000, RZ, 0xc0, !PT ;  /* 0xffff0000332c7812 */ /* 0x000fe400078ec0ff */
[----:B------:R-:W-:Y:S02]  /*7df0*/  ISETP.NE.AND P6, PT, R95, RZ, PT ;  /* 0x000000ff5f00720c */ /* 0x000fe40003fc5270 */
[----:B------:R-:W-:Y:S01]  /*7e00*/  ISETP.NE.AND P0, PT, R94, RZ, PT ;  /* 0x000000ff5e00720c */ /* 0x000fe20003f05270 */
[----:B------:R-:W1:Y:S01]  /*7e10*/  LDTM.16dp256bit.x8 R4, tmem[UR4+0x80] ;  /* 0x00008004000479ee */ /* 0x000e6200081a0000 */
[----:B------:R-:W-:Y:S02]  /*7e20*/  MOV R63, UR45 ;  /* 0x0000002d003f7c02 */ /* 0x000fe40008000f00 */
[----:B------:R-:W-:Y:S07]  /*7e30*/  LEA R108, R46, UR44, 0x3 ;  /* 0x0000002c2e6c7c11 */ /* 0x000fee000f8e18ff */
[----:B------:R-:W-:Y:S04]  /*7e40*/  @P6 LEA R63, R63, UR44, 0x3 ;  /* 0x0000002c3f3f6c11 */ /* 0x000fe8000f8e18ff */
[----:B------:R-:W-:Y:S02]  /*7e50*/  @P6 IADD3 R102, PT, PT, R63, 0x60, RZ ;  /* 0x000000603f666810 */ /* 0x000fe40007ffe0ff */
[----:B------:R-:W-:Y:S02]  /*7e60*/  @P6 SHF.L.U32 R63, R91, 0x1f, RZ ;  /* 0x0000001f5b3f6819 */ /* 0x000fe400000006ff */
[----:B------:R-:W-:Y:S01]  /*7e70*/  @P6 PRMT R102, R101, 0x654, R102 ;  /* 0x0000065465666816 */ /* 0x000fe20000000066 */
[C---:B-1----:R-:W-:Y:S01]  /*7e80*/  FMUL R0, R38.reuse, R4 ;  /* 0x0000000426007220 */ /* 0x042fe20000400000 */
[C---:B------:R-:W-:Y:S01]  /*7e90*/  FMUL R2, R38.reuse, R5 ;  /* 0x0000000526027220 */ /* 0x040fe20000400000 */
[C---:B------:R-:W-:Y:S01]  /*7ea0*/  FMUL R3, R38.reuse, R6 ;  /* 0x0000000626037220 */ /* 0x040fe20000400000 */
        /* <DEDUP_REMOVED lines=8> */
[----:B--2---:R-:W-:Y:S01]  /*7f30*/  F2FP.BF16.F32.PACK_AB R68, R2, R0 ;  /* 0x000000000244723e */ /* 0x004fe200000010ff */
[----:B------:R-:W-:Y:S01]  /*7f40*/  FMUL R5, R38, R9 ;  /* 0x0000000926057220 */ /* 0x000fe20000400000 */
[C---:B------:R-:W-:Y:S01]  /*7f50*/  FFMA R7, R41.reuse, R40, R7 ;  /* 0x0000002829077223 */ /* 0x040fe20000000007 */
[----:B----4-:R-:W-:Y:S01]  /*7f60*/  SHF.L.U32 R40, R56, 0x10, RZ ;  /* 0x0000001038287819 */ /* 0x010fe200000006ff */
[C---:B------:R-:W-:Y:S01]  /*7f70*/  FMUL R6, R38.reuse, R10 ;  /* 0x0000000a26067220 */ /* 0x040fe20000400000 */
[C---:B------:R-:W-:Y:S01]  /*7f80*/  FMUL R11, R38.reuse, R11 ;  /* 0x0000000b260b7220 */ /* 0x040fe20000400000 */
[----:B------:R-:W-:Y:S01]  /*7f90*/  FFMA R4, R41, R43, R4 ;  /* 0x0000002b29047223 */ /* 0x000fe20000000004 */
[----:B------:R-:W-:Y:S01]  /*7fa0*/  SHF.L.U32 R43, R57, 0x10, RZ ;  /* 0x00000010392b7819 */ /* 0x000fe200000006ff */
[----:B------:R-:W-:Y:S01]  /*7fb0*/  FMUL R8, R38, R12 ;  /* 0x0000000c26087220 */ /* 0x000fe20000400000 */
[----:B------:R-:W-:Y:S01]  /*7fc0*/  F2FP.BF16.F32.PACK_AB R69, R7, R3 ;  /* 0x000000030745723e */ /* 0x000fe200000010ff */
[C---:B------:R-:W-:Y:S01]  /*7fd0*/  FFMA R5, R41.reuse, R42, R5 ;  /* 0x0000002a29057223 */ /* 0x040fe20000000005 */
[----:B------:R-:W-:Y:S01]  /*7fe0*/  LOP3.LUT R42, R56, 0xffff0000, RZ, 0xc0, !PT ;  /* 0xffff0000382a7812 */ /* 0x000fe200078ec0ff */
[----:B------:R-:W-:Y:S01]  /*7ff0*/  FFMA R6, R41, R45, R6 ;  /* 0x0000002d29067223 */ /* 0x000fe20000000006 */
[----:B------:R-:W-:Y:S01]  /*8000*/  SHF.L.U32 R45, R65, 0x10, RZ ;  /* 0x00000010412d7819 */ /* 0x000fe200000006ff */
[----:B------:R-:W-:Y:S01]  /*8010*/  FFMA R11, R41, R44, R11 ;  /* 0x0000002c290b7223 */ /* 0x000fe2000000000b */
[----:B------:R-:W-:Y:S01]  /*8020*/  F2FP.BF16.F32.PACK_AB R70, R5, R4 ;  /* 0x000000040546723e */ /* 0x000fe200000010ff */
[----:B------:R-:W-:Y:S01]  /*8030*/  FFMA R8, R41, R40, R8 ;  /* 0x0000002829087223 */ /* 0x000fe20000000008 */
[----:B------:R-:W-:Y:S01]  /*8040*/  LOP3.LUT R40, R57, 0xffff0000, RZ, 0xc0, !PT ;  /* 0xffff000039287812 */ /* 0x000fe200078ec0ff */
[C---:B------:R-:W-:Y:S01]  /*8050*/  FMUL R9, R38.reuse, R13 ;  /* 0x0000000d26097220 */ /* 0x040fe20000400000 */
[----:B------:R-:W-:Y:S01]  /*8060*/  F2FP.BF16.F32.PACK_AB R71, R11, R6 ;  /* 0x000000060b47723e */ /* 0x000fe200000010ff */
[C---:B------:R-:W-:Y:S01]  /*8070*/  FMUL R10, R38.reuse, R14 ;  /* 0x0000000e260a7220 */ /* 0x040fe20000400000 */
[----:B------:R-:W-:Y:S01]  /*8080*/  LOP3.LUT R44, R75, 0xffff0000, RZ, 0xc0, !PT ;  /* 0xffff00004b2c7812 */ /* 0x000fe200078ec0ff */
[----:B------:R-:W-:Y:S01]  /*8090*/  FMUL R15, R38, R15 ;  /* 0x0000000f260f7220 */ /* 0x000fe20000400000 */
        /* <DEDUP_REMOVED lines=8> */
[----:B------:R-:W-:Y:S01]  /*8120*/  FMUL R13, R38, R17 ;  /* 0x00000011260d7220 */ /* 0x000fe20000400000 */
[----:B------:R-:W-:Y:S01]  /*8130*/  F2FP.BF16.F32.PACK_AB R53, R15, R10 ;  /* 0x0000000a0f35723e */ /* 0x000fe200000010ff */
[C---:B------:R-:W-:Y:S01]  /*8140*/  FFMA R12, R41.reuse, R42, R12 ;  /* 0x0000002a290c7223 */ /* 0x040fe2000000000c */
[----:B------:R-:W-:Y:S01]  /*8150*/  LOP3.LUT R42, R64, 0xffff0000, RZ, 0xc0, !PT ;  /* 0xffff0000402a7812 */ /* 0x000fe200078ec0ff */
[C---:B------:R-:W-:Y:S01]  /*8160*/  FMUL R14, R38.reuse, R18 ;  /* 0x00000012260e7220 */ /* 0x040fe20000400000 */
[----:B------:R-:W-:Y:S01]  /*8170*/  FFMA R13, R41, R40, R13 ;  /* 0x00000028290d7223 */ /* 0x000fe2000000000d */
[----:B------:R-:W-:Y:S01]  /*8180*/  LOP3.LUT R40, R59, 0xffff0000, RZ, 0xc0, !PT ;  /* 0xffff00003b287812 */ /* 0x000fe200078ec0ff */
[----:B------:R-:W-:Y:S01]  /*8190*/  FMUL R19, R38, R19 ;  /* 0x0000001326137220 */ /* 0x000fe20000400000 */
[----:B------:R-:W-:Y:S01]  /*81a0*/  FFMA R14, R41, R43, R14 ;  /* 0x0000002b290e7223 */ /* 0x000fe2000000000e */
[----:B------:R-:W-:Y:S01]  /*81b0*/  SHF.L.U32 R43, R64, 0x10, RZ ;  /* 0x00000010402b7819 */ /* 0x000fe200000006ff */
[C---:B------:R-:W-:Y:S01]  /*81c0*/  FMUL R16, R38.reuse, R20 ;  /* 0x0000001426107220 */ /* 0x040fe20000400000 */
[----:B------:R-:W-:Y:S01]  /*81d0*/  F2FP.BF16.F32.PACK_AB R54, R13, R12 ;  /* 0x0000000c0d36723e */ /* 0x000fe200000010ff */
[----:B------:R1:W-:Y:S01]  /*81e0*/  STSM.16.M88.4 [R97+0x4400], R68 ;  /* 0x0044004461007844 */ /* 0x0003e20000000200 */
        /* <DEDUP_REMOVED lines=24> */
[----:B------:R2:W-:Y:S01]  /*8370*/  STSM.16.M88.4 [R96+0x4400], R52 ;  /* 0x0044003460007844 */ /* 0x0005e20000000200 */
[----:B------:R-:W-:Y:S01]  /*8380*/  FFMA R27, R41, R42, R27 ;  /* 0x0000002a291b7223 */ /* 0x000fe2000000001b */
[----:B------:R-:W-:Y:S01]  /*8390*/  LOP3.LUT R42, R72, 0xffff0000, RZ, 0xc0, !PT ;  /* 0xffff0000482a7812 */ /* 0x000fe200078ec0ff */
[C---:B------:R-:W-:Y:S01]  /*83a0*/  FMUL R24, R38.reuse, R28 ;  /* 0x0000001c26187220 */ /* 0x040fe20000400000 */
[C---:B------:R-:W-:Y:S01]  /*83b0*/  FMUL R25, R38.reuse, R29 ;  /* 0x0000001d26197220 */ /* 0x040fe20000400000 */
[C---:B------:R-:W-:Y:S01]  /*83c0*/  FMUL R26, R38.reuse, R30 ;  /* 0x0000001e261a7220 */ /* 0x040fe20000400000 */
[----:B-1----:R-:W-:Y:S01]  /*83d0*/  F2FP.BF16.F32.PACK_AB R68, R17, R16 ;  /* 0x000000101144723e */ /* 0x002fe200000010ff */
[C---:B------:R-:W-:Y:S01]  /*83e0*/  FFMA R24, R41.reuse, R40, R24 ;  /* 0x0000002829187223 */ /* 0x040fe20000000018 */
[C---:B------:R-:W-:Y:S01]  /*83f0*/  FFMA R25, R41.reuse, R42, R25 ;  /* 0x0000002a29197223 */ /* 0x040fe20000000019 */
[----:B------:R-:W-:Y:S01]  /*8400*/  FFMA R26, R41, R43, R26 ;  /* 0x0000002b291a7223 */ /* 0x000fe2000000001a */
[----:B------:R-:W-:Y:S01]  /*8410*/  LOP3.LUT R40, R73, 0xffff0000, RZ, 0xc0, !PT ;  /* 0xffff000049287812 */ /* 0x000fe200078ec0ff */
        /* <DEDUP_REMOVED lines=39> */
.L_x_123:
[----:B------:R-:W-:Y:S05]  /*8690*/  BSYNC.RECONVERGENT B0 ;  /* 0x0000000000007941 */ /* 0x000fea0003800200 */
.L_x_122:
        /* <DEDUP_REMOVED lines=20> */
.L_x_127:
[----:B------:R-:W-:Y:S05]  /*87e0*/  BSYNC B0 ;  /* 0x0000000000007941 */ /* 0x000fea0003800000 */
.L_x_126:
[----:B------:R-:W-:Y:S11]  /*87f0*/  ISETP.NE.AND P0, PT, R61, RZ, PT ;  /* 0x000000ff3d00720c */ /* 0x000ff60003f05270 */
[----:B------:R-:W-:Y:S02]  /*8800*/  @!UPT UIADD3 URZ, UPT, UPT, URZ, URZ, URZ ;  /* 0x000000fffffff290 */ /* 0x000fe4000fffe0ff */
[----:B------:R-:W-:Y:S01]  /*8810*/  @P0 IADD3 R2, PT, PT, R92, R5, RZ ;  /* 0x000000055c020210 */ /* 0x000fe20007ffe0ff */
[----:B------:R-:W-:Y:S05]  /*8820*/  @P0 WARPSYNC.ALL ;  /* 0x0000000000000948 */ /* 0x000fea0003800000 */
[----:B------:R3:W4:Y:S04]  /*8830*/  @P0 LDSM.16.M88.4 R48, [R46+UR44+0x400] ;  /* 0x0004002c2e30083b */ /* 0x0007280008000200 */
[----:B------:R3:W1:Y:S04]  /*8840*/  @P0 LDSM.16.M88.4 R56, [R0+0x400] ;  /* 0x000400000038083b */ /* 0x0006680000000200 */
[----:B------:R3:W1:Y:S04]  /*8850*/  @P0 LDSM.16.M88.4 R64, [R5+0x400] ;  /* 0x000400000540083b */ /* 0x0006680000000200 */
[----:B------:R3:W1:Y:S02]  /*8860*/  @P0 LDSM.16.M88.4 R72, [R2+0x400] ;  /* 0x000400000248083b */ /* 0x0006640000000200 */
.L_x_125:
[----:B------:R-:W-:Y:S05]  /*8870*/  BSYNC B1 ;  /* 0x0000000000017941 */ /* 0x000fea0003800000 */
.L_x_124:
        /* <DEDUP_REMOVED lines=11> */
[----:B---3--:R-:W3:Y:S01]  /*8930*/  LDC.64 R2, c[0x4][R3] ;  /* 0x0100000003027b82 */ /* 0x008ee20000000a00 */
[----:B------:R-:W2:Y:S01]  /*8940*/  LDCU.64 UR4, c[0x4][0x10] ;  /* 0x01000200ff0477ac */ /* 0x000ea20008000a00 */
[----:B-1----:R-:W-:Y:S01]  /*8950*/  MOV R5, UR9 ;  /* 0x0000000900057c02 */ /* 0x002fe20008000f00 */
[----:B------:R-:W-:Y:S01]  /*8960*/  IMAD.U32 R4, RZ, RZ, UR8 ;  /* 0x00000008ff047e24 */ /* 0x000fe2000f8e00ff */
[----:B-----5:R-:W-:Y:S01]  /*8970*/  MOV R7, UR7 ;  /* 0x0000000700077c02 */ /* 0x020fe20008000f00 */
[----:B------:R-:W-:Y:S01]  /*8980*/  IMAD.U32 R6, RZ, RZ, UR6 ;  /* 0x00000006ff067e24 */ /* 0x000fe2000f8e00ff */
[----:B--2---:R-:W-:Y:S01]  /*8990*/  MOV R11, UR5 ;  /* 0x00000005000b7c02 */ /* 0x004fe20008000f00 */
[----:B------:R-:W-:Y:S02]  /*89a0*/  IMAD.U32 R10, RZ, RZ, UR4 ;  /* 0x00000004ff0a7e24 */ /* 0x000fe4000f8e00ff */
[----:B------:R-:W-:Y:S07]  /*89b0*/  LEPC R20, `(.L_x_129) ;  /* 0x000000001014794e */ /* 0x000fee0000000000 */
[----:B---34-:R-:W-:Y:S05]  /*89c0*/  CALL.ABS.NOINC R2 ;  /* 0x0000000002007343 */ /* 0x018fea0003c00000 */
.L_x_129:
[----:B------:R-:W-:Y:S01]  /*89d0*/  ISETP.NE.AND P0, PT, R94, RZ, PT ;  /* 0x000000ff5e00720c */ /* 0x000fe20003f05270 */
[----:B------:R-:W-:Y:S05]  /*89e0*/  WARPSYNC.ALL ;  /* 0x0000000000007948 */ /* 0x000fea0003800000 */
[----:B------:R-:W-:Y:S01]  /*89f0*/  R2UR UR4, R39 ;  /* 0x00000000270472ca */ /* 0x000fe200000e0000 */
[----:B------:R-:W1:Y:S01]  /*8a00*/  S2UR UR6, SR_CgaCtaId ;  /* 0x00000000000679c3 */ /* 0x000e620000008800 */
[C---:B----4-:R-:W-:Y:S01]  /*8a10*/  SHF.L.U32 R40, R48.reuse, 0x10, RZ ;  /* 0x0000001030287819 */ /* 0x050fe200000006ff */
[----:B------:R-:W-:Y:S01]  /*8a20*/  BSSY.RECONVERGENT B0, `(.L_x_130) ;  /* 0x000008c000007945 */ /* 0x000fe20003800200 */
[----:B------:R-:W-:Y:S02]  /*8a30*/  LOP3.LUT R42, R48, 0xffff0000, RZ, 0xc0, !PT ;  /* 0xffff0000302a7812 */ /* 0x000fe400078ec0ff */
[C---:B------:R-:W-:Y:S02]  /*8a40*/  SHF.L.U32 R43, R49.reuse, 0x10, RZ ;  /* 0x00000010312b7819 */ /* 0x040fe400000006ff */
[----:B------:R-:W-:Y:S02]  /*8a50*/  LOP3.LUT R44, R49, 0xffff0000, RZ, 0xc0, !PT ;  /* 0xffff0000312c7812 */ /* 0x000fe400078ec0ff */
[C---:B------:R-:W-:Y:S02]  /*8a60*/  SHF.L.U32 R45, R50.reuse, 0x10, RZ ;  /* 0x00000010322d7819 */ /* 0x040fe400000006ff */
[----:B---3--:R-:W-:Y:S01]  /*8a70*/  LOP3.LUT R46, R50, 0xffff0000, RZ, 0xc0, !PT ;  /* 0xffff0000322e7812 */ /* 0x008fe200078ec0ff */
[----:B------:R-:W3:Y:S01]  /*8a80*/  LDTM.16dp256bit.x8 R4, tmem[UR4+0xc0] ;  /* 0x0000c004000479ee */ /* 0x000ee200081a0000 */
[C---:B------:R-:W-:Y:S01]  /*8a90*/  SHF.L.U32 R47, R51.reuse, 0x10, RZ ;  /* 0x00000010332f7819 */ /* 0x040fe200000006ff */
[----:B------:R-:W-:Y:S01]  /*8aa0*/  NOP ;  /* 0x0000000000007918 */ /* 0x000fe20000000000 */
[----:B------:R-:W-:Y:S02]  /*8ab0*/  LOP3.LUT R49, R51, 0xffff0000, RZ, 0xc0, !PT ;  /* 0xffff000033317812 */ /* 0x000fe400078ec0ff */
[----:B------:R-:W-:Y:S02]  /*8ac0*/  R2UR UR5, R98 ;  /* 0x00000000620572ca */ /* 0x000fe400000e0000 */
[C---:B------:R-:W-:Y:S02]  /*8ad0*/  SHF.L.U32 R48, R56.reuse, 0x10, RZ ;  /* 0x0000001038307819 */ /* 0x040fe400000006ff */
[----:B------:R-:W-:Y:S02]  /*8ae0*/  LOP3.LUT R51, R56, 0xffff0000, RZ, 0xc0, !PT ;  /* 0xffff000038337812 */ /* 0x000fe400078ec0ff */
[C---:B------:R-:W-:Y:S02]  /*8af0*/  SHF.L.U32 R50, R57.reuse, 0x10, RZ ;  /* 0x0000001039327819 */ /* 0x040fe400000006ff */
[----:B--2---:R-:W-:Y:S02]  /*8b00*/  LOP3.LUT R52, R57, 0xffff0000, RZ, 0xc0, !PT ;  /* 0xffff000039347812 */ /* 0x004fe400078ec0ff */
[C---:B------:R-:W-:Y:S02]  /*8b10*/  SHF.L.U32 R53, R58.reuse, 0x10, RZ ;  /* 0x000000103a357819 */ /* 0x040fe400000006ff */
[----:B------:R-:W-:Y:S01]  /*8b20*/  LOP3.LUT R54, R58, 0xffff0000, RZ, 0xc0, !PT ;  /* 0xffff00003a367812 */ /* 0x000fe200078ec0ff */
[----:B------:R-:W-:Y:S01]  /*8b30*/  UIADD3 UR4, UPT, UPT, UR5, 0xd0, URZ ;  /* 0x000000d005047890 */ /* 0x000fe2000fffe0ff */
[C---:B------:R-:W-:Y:S02]  /*8b40*/  SHF.L.U32 R55, R59.reuse, 0x10, RZ ;  /* 0x000000103b377819 */ /* 0x040fe400000006ff */
[----:B------:R-:W-:Y:S02]  /*8b50*/  LOP3.LUT R56, R59, 0xffff0000, RZ, 0xc0, !PT ;  /* 0xffff00003b387812 */ /* 0x000fe400078ec0ff */
[----:B------:R-:W-:Y:S01]  /*8b60*/  SHF.L.U32 R57, R64, 0x10, RZ ;  /* 0x0000001040397819 */ /* 0x000fe200000006ff */
[----:B-1----:R-:W-:Y:S01]  /*8b70*/  UPRMT UR4, UR6, 0x654, UR4 ;  /* 0x0000065406047896 */ /* 0x002fe20008000004 */
[C---:B---3--:R-:W-:Y:S01]  /*8b80*/  FMUL R4, R38.reuse, R4 ;  /* 0x0000000426047220 */ /* 0x048fe20000400000 */
[C---:B------:R-:W-:Y:S01]  /*8b90*/  FMUL R5, R38.reuse, R5 ;  /* 0x0000000526057220 */ /* 0x040fe20000400000 */
[----:B------:R-:W-:Y:S01]  /*8ba0*/  FMUL R6, R38, R6 ;  /* 0x0000000626067220 */ /* 0x000fe20000400000 */
[----:B------:R-:W-:Y:S01]  /*8bb0*/  LOP3.LUT R58, R64, 0xffff0000, RZ, 0xc0, !PT ;  /* 0xffff0000403a7812 */ /* 0x000fe200078ec0ff */
[C---:B------:R-:W-:Y:S01]  /*8bc0*/  FFMA R4, R41.reuse, R40, R4 ;  /* 0x0000002829047223 */ /* 0x040fe20000000004 */
[----:B------:R-:W-:Y:S01]  /*8bd0*/  FFMA R5, R41, R42, R5 ;  /* 0x0000002a29057223 */ /* 0x000fe20000000005 */
[----:B------:R-:W-:Y:S01]  /*8be0*/  SHF.L.U32 R59, R65, 0x10, RZ ;  /* 0x00000010413b7819 */ /* 0x000fe200000006ff */
[----:B------:R-:W-:Y:S01]  /*8bf0*/  FFMA R6, R41, R43, R6 ;  /* 0x0000002b29067223 */ /* 0x000fe20000000006 */
[----:B------:R-:W-:Y:S01]  /*8c00*/  SYNCS.ARRIVE.TRANS64.RED.A1T0 RZ, [UR4], RZ ;  /* 0x000000ffffff79a7 */ /* 0x000fe20008100404 */
[C---:B------:R-:W-:Y:S01]  /*8c10*/  FMUL R7, R38.reuse, R7 ;  /* 0x0000000726077220 */ /* 0x040fe20000400000 */
[----:B------:R-:W-:Y:S01]  /*8c20*/  LOP3.LUT R60, R65, 0xffff0000, RZ, 0xc0, !PT ;  /* 0xffff0000413c7812 */ /* 0x000fe200078ec0ff */
[C---:B------:R-:W-:Y:S01]  /*8c30*/  FMUL R8, R38.reuse, R8 ;  /* 0x0000000826087220 */ /* 0x040fe20000400000 */
[----:B------:R-:W-:Y:S01]  /*8c40*/  F2FP.BF16.F32.PACK_AB R104, R5, R4 ;  /* 0x000000040568723e */ /* 0x000fe200000010ff */
[C---:B------:R-:W-:Y:S01]  /*8c50*/  FFMA R7, R41.reuse, R44, R7 ;  /* 0x0000002c29077223 */ /* 0x040fe20000000007 */
[----:B------:R-:W-:Y:S01]  /*8c60*/  FMUL R9, R38, R9 ;  /* 0x0000000926097220 */ /* 0x000fe20000400000 */
[----:B------:R-:W-:Y:S01]  /*8c70*/  FFMA R8, R41, R45, R8 ;  /* 0x0000002d29087223 */ /* 0x000fe20000000008 */
[----:B------:R-:W-:Y:S01]  /*8c80*/  SHF.L.U32 R61, R66, 0x10, RZ ;  /* 0x00000010423d7819 */ /* 0x000fe200000006ff */
[C---:B------:R-:W-:Y:S01]  /*8c90*/  FMUL R0, R38.reuse, R10 ;  /* 0x0000000a26007220 */ /* 0x040fe20000400000 */
[----:B------:R-:W-:Y:S01]  /*8ca0*/  F2FP.BF16.F32.PACK_AB R105, R7, R6 ;  /* 0x000000060769723e */ /* 0x000fe200000010ff */
[C---:B------:R-:W-:Y:S01]  /*8cb0*/  FFMA R9, R41.reuse, R46, R9 ;  /* 0x0000002e29097223 */ /* 0x040fe20000000009 */
[----:B------:R-:W-:Y:S01]  /*8cc0*/  FMUL R2, R38, R11 ;  /* 0x0000000b26027220 */ /* 0x000fe20000400000 */
[----:B------:R-:W-:Y:S01]  /*8cd0*/  FFMA R0, R41, R47, R0 ;  /* 0x0000002f29007223 */ /* 0x000fe20000000000 */
[----:B------:R-:W-:Y:S01]  /*8ce0*/  LOP3.LUT R62, R66, 0xffff0000, RZ, 0xc0, !PT ;  /* 0xffff0000423e7812 */ /* 0x000fe200078ec0ff */
[C---:B------:R-:W-:Y:S01]  /*8cf0*/  FMUL R3, R38.reuse, R12 ;  /* 0x0000000c26037220 */ /* 0x040fe20000400000 */
[----:B------:R-:W-:Y:S01]  /*8d00*/  F2FP.BF16.F32.PACK_AB R106, R9, R8 ;  /* 0x00000008096a723e */ /* 0x000fe200000010ff */
[C---:B------:R-:W-:Y:S01]  /*8d10*/  FFMA R2, R41.reuse, R49, R2 ;  /* 0x0000003129027223 */ /* 0x040fe20000000002 */
[C---:B------:R-:W-:Y:S01]  /*8d20*/  FMUL R10, R38.reuse, R13 ;  /* 0x0000000d260a7220 */ /* 0x040fe20000400000 */
[----:B------:R-:W-:Y:S01]  /*8d30*/  FFMA R3, R41, R48, R3 ;  /* 0x0000003029037223 */ /* 0x000fe20000000003 */
[----:B------:R-:W-:Y:S01]  /*8d40*/  SHF.L.U32 R63, R67, 0x10, RZ ;  /* 0x00000010433f7819 */ /* 0x000fe200000006ff */
[----:B------:R-:W-:Y:S01]  /*8d50*/  FMUL R11, R38, R14 ;  /* 0x0000000e260b7220 */ /* 0x000fe20000400000 */
[----:B------:R-:W-:Y:S01]  /*8d60*/  F2FP.BF16.F32.PACK_AB R107, R2, R0 ;  /* 0x00000000026b723e */ /* 0x000fe200000010ff */
[C---:B------:R-:W-:Y:S01]  /*8d70*/  FFMA R10, R41.reuse, R51, R10 ;  /* 0x00000033290a7223 */ /* 0x040fe2000000000a */
[----:B------:R-:W-:Y:S01]  /*8d80*/  FMUL R15, R38, R15 ;  /* 0x0000000f260f7220 */ /* 0x000fe20000400000 */
[----:B------:R-:W-:Y:S01]  /*8d90*/  FFMA R11, R41, R50, R11 ;  /* 0x00000032290b7223 */ /* 0x000fe2000000000b */
[----:B------:R-:W-:Y:S01]  /*8da0*/  LOP3.LUT R64, R67, 0xffff0000, RZ, 0xc0, !PT ;  /* 0xffff000043407812 */ /* 0x000fe200078ec0ff */
[----:B------:R1:W-:Y:S01]  /*8db0*/  STSM.16.M88.4 [R97+0x6400], R104 ;  /* 0x0064006861007844 */ /* 0x0003e20000000200 */
[----:B------:R-:W-:Y:S01]  /*8dc0*/  F2FP.BF16.F32.PACK_AB R108, R10, R3 ;  /* 0x000000030a6c723e */ /* 0x000fe200000010ff */
[C---:B------:R-:W-:Y:S01]  /*8dd0*/  FFMA R15, R41.reuse, R52, R15 ;  /* 0x00000034290f7223 */ /* 0x040fe2000000000f */
[C---:B------:R-:W-:Y:S01]  /*8de0*/  FMUL R12, R38.reuse, R16 ;  /* 0x00000010260c7220 */ /* 0x040fe20000400000 */
[C---:B------:R-:W-:Y:S01]  /*8df0*/  FMUL R13, R38.reuse, R17 ;  /* 0x00000011260d7220 */ /* 0x040fe20000400000 */
[----:B------:R-:W-:Y:S01]  /*8e00*/  FMUL R14, R38, R18 ;  /* 0x00000012260e7220 */ /* 0x000fe20000400000 */
[----:B------:R-:W-:Y:S01]  /*8e10*/  SHF.L.U32 R65, R72, 0x10, RZ ;  /* 0x0000001048417819 */ /* 0x000fe200000006ff */
[----:B------:R-:W-:Y:S01]  /*8e20*/  FFMA R12, R41, R53, R12 ;  /* 0x00000035290c7223 */ /* 0x000fe2000000000c */
[----:B------:R-:W-:Y:S01]  /*8e30*/  F2FP.BF16.F32.PACK_AB R109, R15, R11 ;  /* 0x0000000b0f6d723e */ /* 0x000fe200000010ff */
[C---:B------:R-:W-:Y:S01]  /*8e40*/  FFMA R13, R41.reuse, R54, R13 ;  /* 0x00000036290d7223 */ /* 0x040fe2000000000d */
[----:B------:R-:W-:Y:S01]  /*8e50*/  FFMA R14, R41, R55, R14 ;  /* 0x00000037290e7223 */ /* 0x000fe2000000000e */
[----:B------:R-:W-:Y:S01]  /*8e60*/  FMUL R19, R38, R19 ;  /* 0x0000001326137220 */ /* 0x000fe20000400000 */
[----:B------:R-:W-:Y:S01]  /*8e70*/  LOP3.LUT R66, R72, 0xffff0000, RZ, 0xc0, !PT ;  /* 0xffff000048427812 */ /* 0x000fe200078ec0ff */
[C---:B------:R-:W-:Y:S01]  /*8e80*/  FMUL R16, R38.reuse, R20 ;  /* 0x0000001426107220 */ /* 0x040fe20000400000 */
[----:B------:R-:W-:Y:S01]  /*8e90*/  F2FP.BF16.F32.PACK_AB R110, R13, R12 ;  /* 0x0000000c0d6e723e */ /* 0x000fe200000010ff */
[C---:B------:R-:W-:Y:S01]  /*8ea0*/  FFMA R19, R41.reuse, R56, R19 ;  /* 0x0000003829137223 */ /* 0x040fe20000000013 */
[C---:B------:R-:W-:Y:S01]  /*8eb0*/  FMUL R17, R38.reuse, R21 ;  /* 0x0000001526117220 */ /* 0x040fe20000400000 */
[----:B------:R-:W-:Y:S01]  /*8ec0*/  FFMA R16, R41, R57, R16 ;  /* 0x0000003929107223 */ /* 0x000fe20000000010 */
[----:B------:R-:W-:Y:S01]  /*8ed0*/  SHF.L.U32 R67, R73, 0x10, RZ ;  /* 0x0000001049437819 */ /* 0x000fe200000006ff */
[C---:B------:R-:W-:Y:S01]  /*8ee0*/  FMUL R18, R38.reuse, R22 ;  /* 0x0000001626127220 */ /* 0x040fe20000400000 */
[----:B------:R-:W-:Y:S01]  /*8ef0*/  F2FP.BF16.F32.PACK_AB R111, R19, R14 ;  /* 0x0000000e136f723e */ /* 0x000fe200000010ff */
[C---:B------:R-:W-:Y:S01]  /*8f00*/  FFMA R17, R41.reuse, R58, R17 ;  /* 0x0000003a29117223 */ /* 0x040fe20000000011 */
[C---:B------:R-:W-:Y:S01]  /*8f10*/  FMUL R23, R38.reuse, R23 ;  /* 0x0000001726177220 */ /* 0x040fe20000400000 */
        /* <DEDUP_REMOVED lines=12> */
[C---:B------:R-:W-:Y:S01]  /*8fe0*/  FMUL R27, R38.reuse, R27 ;  /* 0x0000001b261b7220 */ /* 0x040fe20000400000 */
[C---:B------:R-:W-:Y:S01]  /*8ff0*/  FMUL R24, R38.reuse, R28 ;  /* 0x0000001c26187220 */ /* 0x040fe20000400000 */
[C---:B------:R-:W-:Y:S01]  /*9000*/  FMUL R25, R38.reuse, R29 ;  /* 0x0000001d26197220 */ /* 0x040fe20000400000 */
[C---:B------:R-:W-:Y:S01]  /*9010*/  FFMA R22, R41.reuse, R63, R22 ;  /* 0x0000003f29167223 */ /* 0x040fe20000000016 */
[C---:B------:R-:W-:Y:S01]  /*9020*/  FMUL R26, R38.reuse, R30 ;  /* 0x0000001e261a7220 */ /* 0x040fe20000400000 */
[C---:B------:R-:W-:Y:S01]  /*9030*/  FFMA R27, R41.reuse, R64, R27 ;  /* 0x00000040291b7223 */ /* 0x040fe2000000001b */
[----:B------:R-:W-:Y:S01]  /*9040*/  FMUL R31, R38, R31 ;  /* 0x0000001f261f7220 */ /* 0x000fe20000400000 */
[C---:B------:R-:W-:Y:S01]  /*9050*/  FFMA R24, R41.reuse, R65, R24 ;  /* 0x0000004129187223 */ /* 0x040fe20000000018 */
[----:B------:R-:W-:Y:S01]  /*9060*/  LOP3.LUT R70, R74, 0xffff0000, RZ, 0xc0, !PT ;  /* 0xffff00004a467812 */ /* 0x000fe200078ec0ff */
[C---:B------:R-:W-:Y:S01]  /*9070*/  FMUL R28, R38.reuse, R32 ;  /* 0x00000020261c7220 */ /* 0x040fe20000400000 */
[----:B------:R-:W-:Y:S01]  /*9080*/  FFMA R25, R41, R66, R25 ;  /* 0x0000004229197223 */ /* 0x000fe20000000019 */
[----:B------:R-:W-:Y:S01]  /*9090*/  SHF.L.U32 R71, R75, 0x10, RZ ;  /* 0x000000104b477819 */ /* 0x000fe200000006ff */
[C---:B------:R-:W-:Y:S01]  /*90a0*/  FMUL R29, R38.reuse, R33 ;  /* 0x00000021261d7220 */ /* 0x040fe20000400000 */
[----:B------:R-:W-:Y:S01]  /*90b0*/  FFMA R26, R41, R67, R26 ;  /* 0x00000043291a7223 */ /* 0x000fe2000000001a */
[----:B------:R-:W-:Y:S01]  /*90c0*/  LOP3.LUT R72, R75, 0xffff0000, RZ, 0xc0, !PT ;  /* 0xffff00004b487812 */ /* 0x000fe200078ec0ff */
        /* <DEDUP_REMOVED lines=24> */
[----:B------:R-:W-:Y:S02]  /*9250*/  UIADD3 UR9, UPT, UPT, UR49, 0xc0, URZ ;  /* 0x000000c031097890 */ /* 0x000fe4000fffe0ff */
[----:B------:R-:W-:Y:S01]  /*9260*/  UIADD3 UR8, UPT, UPT, UR44, 0x6400, URZ ;  /* 0x000064002c087890 */ /* 0x000fe2000fffe0ff */
[----:B------:R-:W-:Y:S01]  /*9270*/  UMOV UR10, UR50 ;  /* 0x00000032000a7c82 */ /* 0x000fe20008000000 */
[----:B------:R-:W-:Y:S01]  /*9280*/  UMOV UR11, UR36 ;  /* 0x00000024000b7c82 */ /* 0x000fe20008000000 */
[----:B--2---:R-:W-:Y:S04]  /*9290*/  UIADD3 UR4, UP0, UPT, UR6, 0x680, URZ ;  /* 0x0000068006047890 */ /* 0x004fe8000ff1e0ff */
[----:B------:R-:W-:Y:S09]  /*92a0*/  UIADD3.X UR5, UPT, UPT, URZ, UR7, URZ, UP0, !UPT ;  /* 0x00000007ff057290 */ /* 0x000ff200087fe4ff */
[----:B------:R2:W-:Y:S01]  /*92b0*/  UTMASTG.3D [UR8], [UR4] ;  /* 0x00000008040073b5 */ /* 0x0005e20008010000 */
[----:B------:R0:W-:Y:S01]  /*92c0*/  UTMACMDFLUSH ;  /* 0x00000000000079b7 */ /* 0x0001e20000000000 */
[----:B--2---:R-:W-:Y:S04]  /*92d0*/  DEPBAR.LE SB0, 0x1 ;  /* 0x000080400000791a */ /* 0x004fe80000000000 */
.L_x_131:
[----:B------:R-:W-:Y:S05]  /*92e0*/  BSYNC.RECONVERGENT B0 ;  /* 0x0000000000007941 */ /* 0x000fea0003800200 */
.L_x_130:
[----:B------:R-:W-:Y:S01]  /*92f0*/  BAR.SYNC.DEFER_BLOCKING 0x1, 0x80 ;  /* 0x0042000000007b1d */ /* 0x000fe20000010000 */
[----:B------:R-:W-:Y:S01]  /*9300*/  UISETP.NE.AND UP0, UPT, UR47, -0x4, UPT ;  /* 0xfffffffc2f00788c */ /* 0x000fe2000bf05270 */
[----:B------:R-:W-:Y:S08]  /*9310*/  IADD3 R0, PT, PT, R36, 0x1, RZ ;  /* 0x0000000124007810 */ /* 0x000ff00007ffe0ff */
[----:B------:R-:W-:Y:S05]  /*9320*/  BRA.U !UP0, `(.L_x_132) ;  /* 0x0000000108247547 */ /* 0x000fea000b800000 */
[----:B------:R-:W-:Y:S01]  /*9330*/  ISETP.NE.AND P0, PT, R95, RZ, PT ;  /* 0x000000ff5f00720c */ /* 0x000fe20003f05270 */
[----:B------:R-:W-:Y:S01]  /*9340*/  IMAD.U32 R2, RZ, RZ, UR46 ;  /* 0x0000002eff027e24 */ /* 0x000fe2000f8e00ff */
[----:B------:R-:W-:Y:S04]  /*9350*/  UIADD3 UR4, UPT, UPT, UR46, 0x1, URZ ;  /* 0x000000012e047890 */ /* 0x000fe8000fffe0ff */
[----:B------:R-:W-:Y:S04]  /*9360*/  UISETP.NE.AND UP0, UPT, UR4, 0x4, UPT ;  /* 0x000000040400788c */ /* 0x000fe8000bf05270 */
[----:B------:R-:W-:Y:S03]  /*9370*/  USEL UR46, UR4, URZ, UP0 ;  /* 0x000000ff042e7287 */ /* 0x000fe60008000000 */
[----:B------:R-:W-:Y:S05]  /*9380*/  @P0 LEA R2, R2, UR44, 0x3 ;  /* 0x0000002c02020c11 */ /* 0x000fea000f8e18ff */
[----:B------:R-:W-:Y:S05]  /*9390*/  @P0 VIADD R2, R2, 0x60 ;  /* 0x0000006002020836 */ /* 0x000fea0000000000 */
[----:B------:R-:W-:Y:S04]  /*93a0*/  @P0 PRMT R2, R101, 0x654, R2 ;  /* 0x0000065465020816 */ /* 0x000fe80000000002 */
[----:B------:R2:W-:Y:S03]  /*93b0*/  @P0 SYNCS.ARRIVE.TRANS64.RED.A1T0 RZ, [R2+URZ], RZ ;  /* 0x000000ff02ff09a7 */ /* 0x0005e600081004ff */
.L_x_132:
[----:B------:R-:W-:Y:S01]  /*93c0*/  R2UR UR5, R83 ;  /* 0x00000000530572ca */ /* 0x000fe200000e0000 */
[----:B------:R-:W-:Y:S01]  /*93d0*/  UISETP.NE.AND UP0, UPT, UR61, URZ, UPT ;  /* 0x000000ff3d00728c */ /* 0x000fe2000bf05270 */
[----:B------:R-:W-:Y:S01]  /*93e0*/  R2UR UR4, R84 ;  /* 0x00000000540472ca */ /* 0x000fe200000e0000 */
[----:B------:R-:W-:Y:S01]  /*93f0*/  UIADD3 UR47, UPT, UPT, UR47, 0x4, URZ ;  /* 0x000000042f2f7890 */ /* 0x000fe2000fffe0ff */
[----:B------:R-:W-:Y:S01]  /*9400*/  ISETP.NE.AND P0, PT, R88, 0x2, PT ;  /* 0x000000025800780c */ /* 0x000fe20003f05270 */
[----:B------:R-:W-:Y:S01]  /*9410*/  UMOV UR36, UR60 ;  /* 0x0000003c00247c82 */ /* 0x000fe20008000000 */
[----:B------:R-:W-:Y:S02]  /*9420*/  ISETP.NE.AND P1, PT, R0, 0x4, PT ;  /* 0x000000040000780c */ /* 0x000fe40003f25270 */
[----:B--2---:R-:W-:Y:S02]  /*9430*/  SEL R2, RZ, 0x1, P0 ;  /* 0x00000001ff027807 */ /* 0x004fe40000000000 */
[----:B------:R-:W-:Y:S02]  /*9440*/  SEL R3, RZ, 0x1, P1 ;  /* 0x00000001ff037807 */ /* 0x000fe40000800000 */
[----:B------:R-:W-:Y:S01]  /*9450*/  LOP3.LUT R89, R89, R2, RZ, 0x3c, !PT ;  /* 0x0000000259597212 */ /* 0x000fe200078e3cff */
[----:B------:R-:W-:Y:S01]  /*9460*/  UIADD3 UR20, UPT, UPT, UR37, UR5, URZ ;  /* 0x0000000525147290 */ /* 0x000fe2000fffe0ff */
[----:B------:R-:W-:Y:S01]  /*9470*/  LOP3.LUT R90, R90, R3, RZ, 0x3c, !PT ;  /* 0x000000035a5a7212 */ /* 0x000fe200078e3cff */
[----:B------:R-:W-:Y:S01]  /*9480*/  UIADD3 UR16, UPT, UPT, UR38, UR4, URZ ;  /* 0x0000000426107290 */ /* 0x000fe2000fffe0ff */
[----:B------:R-:W-:Y:S02]  /*9490*/  SEL R88, R88, RZ, P0 ;  /* 0x000000ff58587207 */ /* 0x000fe40000000000 */
[----:B------:R-:W-:Y:S01]  /*94a0*/  SEL R36, R0, RZ, P1 ;  /* 0x000000ff00247207 */ /* 0x000fe20000800000 */
[----:B------:R-:W-:Y:S08]  /*94b0*/  BRA.U UP0, `(.L_x_133) ;  /* 0xffffffbd009c7547 */ /* 0x000ff0000b83ffff */
[----:B------:R-:W-:-:S13]  /*94c0*/  R2UR UR4, R85 ;  /* 0x00000000550472ca */ /* 0x000fda00000e0000 */
[----:B------:R-:W-:-:S09]  /*94d0*/  UISETP.NE.AND UP0, UPT, UR4, URZ, UPT ;  /* 0x000000ff0400728c */ /* 0x000fd2000bf05270 */
[----:B------:R-:W-:Y:S05]  /*94e0*/  BRA.U !UP0, `(.L_x_134) ;  /* 0x0000000108487547 */ /* 0x000fea000b800000 */
[----:B------:R-:W2:Y:S02]  /*94f0*/  LDCU.64 UR4, c[0x0][0x890] ;  /* 0x00011200ff0477ac */ /* 0x000ea40008000a00 */
[----:B--2---:R-:W-:-:S04]  /*9500*/  UISETP.NE.U32.AND UP0, UPT, UR4, URZ, UPT ;  /* 0x000000ff0400728c */ /* 0x004fc8000bf05070 */
[----:B------:R-:W-:-:S09]  /*9510*/  UISETP.NE.AND.EX UP0, UPT, UR5, URZ, UPT, UP0 ;  /* 0x000000ff0500728c */ /* 0x000fd2000bf05300 */
[----:B------:R-:W-:Y:S05]  /*9520*/  BRA.U UP0, `(.L_x_135) ;  /* 0x00000001000c7547 */ /* 0x000fea000b800000 */
[----:B------:R-:W-:-:S13]  /*9530*/  FSETP.NEU.AND P0, PT, R41, RZ, PT ;  /* 0x000000ff2900720b */ /* 0x000fda0003f0d000 */
[----:B------:R-:W-:Y:S05]  /*9540*/  @!P0 EXIT ;  /* 0x000000000000894d */ /* 0x000fea0003800000 */
[----:B------:R-:W-:Y:S05]  /*9550*/  BRA `(.L_x_134) ;  /* 0x00000000002c7947 */ /* 0x000fea0003800000 */
.L_x_135:
[----:B------:R-:W-:Y:S01]  /*9560*/  ISETP.NE.AND P0, PT, R87, RZ, PT ;  /* 0x000000ff5700720c */ /* 0x000fe20003f05270 */
[----:B------:R-:W-:-:S12]  /*9570*/  BSSY.RECONVERGENT B0, `(.L_x_134) ;  /* 0x0000009000007945 */ /* 0x000fd80003800200 */
[----:B------:R-:W-:Y:S05]  /*9580*/  @P0 BRA `(.L_x_136) ;  /* 0x0000000000140947 */ /* 0x000fea0003800000 */
[----:B------:R-:W2:Y:S02]  /*9590*/  LDCU.64 UR4, c[0x0][0x888] ;  /* 0x00011100ff0477ac */ /* 0x000ea40008000a00 */
[----:B--2---:R-:W-:-:S04]  /*95a0*/  ISETP.NE.U32.AND P0, PT, RZ, UR4, PT ;  /* 0x00000004ff007c0c */ /* 0x004fc8000bf05070 */
[----:B------:R-:W-:-:S13]  /*95b0*/  ISETP.NE.AND.EX P0, PT, RZ, UR5, PT, P0 ;  /* 0x00000005ff007c0c */ /* 0x000fda000bf05300 */
[----:B------:R-:W-:Y:S05]  /*95c0*/  @!P0 EXIT ;  /* 0x000000000000894d */ /* 0x000fea0003800000 */
[----:B------:R-:W-:Y:S05]  /*95d0*/  BRA `(.L_x_137) ;  /* 0x0000000000087947 */ /* 0x000fea0003800000 */
.L_x_136:
[----:B------:R-:W-:-:S13]  /*95e0*/  FSETP.NEU.AND P0, PT, R41, RZ, PT ;  /* 0x000000ff2900720b */ /* 0x000fda0003f0d000 */
[----:B------:R-:W-:Y:S05]  /*95f0*/  @!P0 EXIT ;  /* 0x000000000000894d */ /* 0x000fea0003800000 */
.L_x_137:
[----:B------:R-:W-:Y:S05]  /*9600*/  BSYNC.RECONVERGENT B0 ;  /* 0x0000000000007941 */ /* 0x000fea0003800200 */
.L_x_134:
[----:B------:R-:W2:Y:S01]  /*9610*/  S2UR UR5, SR_CgaCtaId ;  /* 0x00000000000579c3 */ /* 0x000ea20000008800 */
[----:B------:R-:W-:Y:S01]  /*9620*/  ULEA UR4, UR46, UR44, 0x3 ;  /* 0x0000002c2e047291 */ /* 0x000fe2000f8e18ff */
[----:B------:R-:W-:-:S04]  /*9630*/  DEPBAR.LE SB0, 0x0 ;  /* 0x000080000000791a */ /* 0x000fc80000000000 */
[----:B------:R-:W-:-:S04]  /*9640*/  UIADD3 UR4, UPT, UPT, UR4, 0x60, URZ ;  /* 0x0000006004047890 */ /* 0x000fc8000fffe0ff */
[----:B--2---:R-:W-:-:S09]  /*9650*/  UPRMT UR4, UR5, 0x654, UR4 ;  /* 0x0000065405047896 */ /* 0x004fd20008000004 */
[----:B------:R-:W-:Y:S01]  /*9660*/  SYNCS.ARRIVE.TRANS64.RED.A1T0 RZ, [UR4], RZ ;  /* 0x000000ffffff79a7 */ /* 0x000fe20008100404 */
[----:B------:R-:W-:Y:S05]  /*9670*/  EXIT ;  /* 0x000000000000794d */ /* 0x000fea0003800000 */
.L_x_24:
[----:B--2---:R2:W3:Y:S02]  /*9680*/  SYNCS.PHASECHK.TRANS64.TRYWAIT P0, [R0+URZ+0x100], R3 ;  /* 0x00010003000075a7 */ /* 0x0044e400080011ff */
[----:B---3--:R-:W-:Y:S05]  /*9690*/  @!P0 NANOSLEEP.SYNCS 0x989680 ;  /* 0x009896800000895d */ /* 0x008fea0003900000 */
[----:B------:R-:W3:Y:S02]  /*96a0*/  @!P0 SYNCS.PHASECHK.TRANS64 P0, [R0+URZ+0x100], R3 ;  /* 0x00010003000085a7 */ /* 0x000ee400080010ff */
[----:B---3--:R-:W-:Y:S05]  /*96b0*/  @!P0 BRA `(.L_x_24) ;  /* 0xfffffffc00f08947 */ /* 0x008fea000383ffff */
[----:B------:R-:W-:Y:S05]  /*96c0*/  BRA `(.L_x_138) ;  /* 0xffffff8000a87947 */ /* 0x000fea000383ffff */
.L_x_27:
[----:B--2---:R-:W-:-:S07]  /*96d0*/  MOV R0, UR33 ;  /* 0x0000002100007c02 */ /* 0x004fce0008000f00 */
.L_x_139:
[----:B--2---:R2:W3:Y:S02]  /*96e0*/  SYNCS.PHASECHK.TRANS64.TRYWAIT P0, [R0+URZ+0x20], R3 ;  /* 0x00002003000075a7 */ /* 0x0044e400080011ff */
[----:B---3--:R-:W-:Y:S05]  /*96f0*/  @!P0 NANOSLEEP.SYNCS 0x989680 ;  /* 0x009896800000895d */ /* 0x008fea0003900000 */
[----:B------:R-:W3:Y:S02]  /*9700*/  @!P0 SYNCS.PHASECHK.TRANS64 P0, [R0+URZ+0x20], R3 ;  /* 0x00002003000085a7 */ /* 0x000ee400080010ff */
[----:B---3--:R-:W-:Y:S05]  /*9710*/  @!P0 BRA `(.L_x_139) ;  /* 0xfffffffc00f08947 */ /* 0x008fea000383ffff */
[----:B------:R-:W-:Y:S05]  /*9720*/  BRA `(.L_x_26) ;  /* 0xffffff8000e87947 */ /* 0x000fea000383ffff */
.L_x_34:
[----:B-1----:R-:W-:-:S07]  /*9730*/  MOV R0, UR17 ;  /* 0x0000001100007c02 */ /* 0x002fce0008000f00 */
.L_x_140:
[----:B-1----:R1:W2:Y:S02]  /*9740*/  SYNCS.PHASECHK.TRANS64.TRYWAIT P0, [R0+URZ+0x20], R3 ;  /* 0x00002003000075a7 */ /* 0x0022a400080011ff */
[----:B--2---:R-:W-:Y:S05]  /*9750*/  @!P0 NANOSLEEP.SYNCS 0x989680 ;  /* 0x009896800000895d */ /* 0x004fea0003900000 */
[----:B------:R-:W2:Y:S02]  /*9760*/  @!P0 SYNCS.PHASECHK.TRANS64 P0, [R0+URZ+0x20], R3 ;  /* 0x00002003000085a7 */ /* 0x000ea400080010ff */
[----:B--2---:R-:W-:Y:S05]  /*9770*/  @!P0 BRA `(.L_x_140) ;  /* 0xfffffffc00f08947 */ /* 0x004fea000383ffff */
[----:B------:R-:W-:Y:S05]  /*9780*/  BRA `(.L_x_33) ;  /* 0xffffff8400a87947 */ /* 0x000fea000383ffff */
.L_x_39:
[----:B-1----:R1:W2:Y:S02]  /*9790*/  SYNCS.PHASECHK.TRANS64.TRYWAIT P0, [R3+URZ+0x90], R0 ;  /* 0x00009000030075a7 */ /* 0x0022a400080011ff */
[----:B--2---:R-:W-:Y:S05]  /*97a0*/  @!P0 NANOSLEEP.SYNCS 0x989680 ;  /* 0x009896800000895d */ /* 0x004fea0003900000 */
[----:B------:R-:W2:Y:S02]  /*97b0*/  @!P0 SYNCS.PHASECHK.TRANS64 P0, [R3+URZ+0x90], R0 ;  /* 0x00009000030085a7 */ /* 0x000ea400080010ff */
[----:B--2---:R-:W-:Y:S05]  /*97c0*/  @!P0 BRA `(.L_x_39) ;  /* 0xfffffffc00f08947 */ /* 0x004fea000383ffff */
[----:B------:R-:W-:Y:S05]  /*97d0*/  BRA `(.L_x_141) ;  /* 0xffffff8800487947 */ /* 0x000fea000383ffff */
.L_x_43:
[----:B-1----:R-:W-:-:S07]  /*97e0*/  MOV R0, UR4 ;  /* 0x0000000400007c02 */ /* 0x002fce0008000f00 */
.L_x_142:
[----:B-1----:R1:W2:Y:S02]  /*97f0*/  SYNCS.PHASECHK.TRANS64.TRYWAIT P0, [R0+URZ], R3 ;  /* 0x00000003000075a7 */ /* 0x0022a400080011ff */
[----:B--2---:R-:W-:Y:S05]  /*9800*/  @!P0 NANOSLEEP.SYNCS 0x989680 ;  /* 0x009896800000895d */ /* 0x004fea0003900000 */
[----:B------:R-:W2:Y:S02]  /*9810*/  @!P0 SYNCS.PHASECHK.TRANS64 P0, [R0+URZ], R3 ;  /* 0x00000003000085a7 */ /* 0x000ea400080010ff */
[----:B--2---:R-:W-:Y:S05]  /*9820*/  @!P0 BRA `(.L_x_142) ;  /* 0xfffffffc00f08947 */ /* 0x004fea000383ffff */
[----:B------:R-:W-:Y:S05]  /*9830*/  BRA `(.L_x_143) ;  /* 0xffffff8c00f47947 */ /* 0x000fea000383ffff */
.L_x_44:
[----:B------:R-:W-:-:S07]  /*9840*/  MOV R0, UR5 ;  /* 0x0000000500007c02 */ /* 0x000fce0008000f00 */
.L_x_144:
[----:B-1----:R1:W2:Y:S02]  /*9850*/  SYNCS.PHASECHK.TRANS64.TRYWAIT P0, [R0+URZ], R3 ;  /* 0x00000003000075a7 */ /* 0x0022a400080011ff */
[----:B--2---:R-:W-:Y:S05]  /*9860*/  @!P0 NANOSLEEP.SYNCS 0x989680 ;  /* 0x009896800000895d */ /* 0x004fea0003900000 */
[----:B------:R-:W2:Y:S02]  /*9870*/  @!P0 SYNCS.PHASECHK.TRANS64 P0, [R0+URZ], R3 ;  /* 0x00000003000085a7 */ /* 0x000ea400080010ff */
[----:B--2---:R-:W-:Y:S05]  /*9880*/  @!P0 BRA `(.L_x_144) ;  /* 0xfffffffc00f08947 */ /* 0x004fea000383ffff */
[----:B------:R-:W-:Y:S05]  /*9890*/  BRA `(.L_x_145) ;  /* 0xffffff9000007947 */ /* 0x000fea000383ffff */
.L_x_45:
[----:B------:R-:W-:-:S07]  /*98a0*/  MOV R0, UR5 ;  /* 0x0000000500007c02 */ /* 0x000fce0008000f00 */
.L_x_146:
[----:B-1----:R1:W2:Y:S02]  /*98b0*/  SYNCS.PHASECHK.TRANS64.TRYWAIT P0, [R0+URZ], R3 ;  /* 0x00000003000075a7 */ /* 0x0022a400080011ff */
[----:B--2---:R-:W-:Y:S05]  /*98c0*/  @!P0 NANOSLEEP.SYNCS 0x989680 ;  /* 0x009896800000895d */ /* 0x004fea0003900000 */
[----:B------:R-:W2:Y:S02]  /*98d0*/  @!P0 SYNCS.PHASECHK.TRANS64 P0, [R0+URZ], R3 ;  /* 0x00000003000085a7 */ /* 0x000ea400080010ff */
[----:B--2---:R-:W-:Y:S05]  /*98e0*/  @!P0 BRA `(.L_x_146) ;  /* 0xfffffffc00f08947 */ /* 0x004fea000383ffff */
[----:B------:R-:W-:Y:S05]  /*98f0*/  BRA `(.L_x_147) ;  /* 0xffffff90000c7947 */ /* 0x000fea000383ffff */
.L_x_48:
[----:B-1----:R1:W2:Y:S02]  /*9900*/  SYNCS.PHASECHK.TRANS64.TRYWAIT P0, [R2+URZ+0xf0], R5 ;  /* 0x0000f005020075a7 */ /* 0x0022a400080011ff */
[----:B--2---:R-:W-:Y:S05]  /*9910*/  @!P0 NANOSLEEP.SYNCS 0x989680 ;  /* 0x009896800000895d */ /* 0x004fea0003900000 */
[----:B------:R-:W2:Y:S02]  /*9920*/  @!P0 SYNCS.PHASECHK.TRANS64 P0, [R2+URZ+0xf0], R5 ;  /* 0x0000f005020085a7 */ /* 0x000ea400080010ff */
[----:B--2---:R-:W-:Y:S05]  /*9930*/  @!P0 BRA `(.L_x_48) ;  /* 0xfffffffc00f08947 */ /* 0x004fea000383ffff */
[----:B------:R-:W-:Y:S05]  /*9940*/  BRA `(.L_x_148) ;  /* 0xffffff9000707947 */ /* 0x000fea000383ffff */
.L_x_49:
[----:B------:R-:W-:-:S07]  /*9950*/  MOV R2, UR4 ;  /* 0x0000000400027c02 */ /* 0x000fce0008000f00 */
.L_x_149:
[----:B-1----:R1:W2:Y:S02]  /*9960*/  SYNCS.PHASECHK.TRANS64.TRYWAIT P0, [R2+URZ+0xa0], R5 ;  /* 0x0000a005020075a7 */ /* 0x0022a400080011ff */
[----:B--2---:R-:W-:Y:S05]  /*9970*/  @!P0 NANOSLEEP.SYNCS 0x989680 ;  /* 0x009896800000895d */ /* 0x004fea0003900000 */
[----:B------:R-:W2:Y:S02]  /*9980*/  @!P0 SYNCS.PHASECHK.TRANS64 P0, [R2+URZ+0xa0], R5 ;  /* 0x0000a005020085a7 */ /* 0x000ea400080010ff */
[----:B--2---:R-:W-:Y:S05]  /*9990*/  @!P0 BRA `(.L_x_149) ;  /* 0xfffffffc00f08947 */ /* 0x004fea000383ffff */
[----:B------:R-:W-:Y:S05]  /*99a0*/  BRA `(.L_x_150) ;  /* 0xffffff9000807947 */ /* 0x000fea000383ffff */
.L_x_50:
[----:B-1----:R1:W2:Y:S02]  /*99b0*/  SYNCS.PHASECHK.TRANS64.TRYWAIT P1, [R2+URZ+0x90], R5 ;  /* 0x00009005020075a7 */ /* 0x0022a400080211ff */
[----:B--2---:R-:W-:Y:S05]  /*99c0*/  @!P1 NANOSLEEP.SYNCS 0x989680 ;  /* 0x009896800000995d */ /* 0x004fea0003900000 */
[----:B------:R-:W2:Y:S02]  /*99d0*/  @!P1 SYNCS.PHASECHK.TRANS64 P1, [R2+URZ+0x90], R5 ;  /* 0x00009005020095a7 */ /* 0x000ea400080210ff */
[----:B--2---:R-:W-:Y:S05]  /*99e0*/  @!P1 BRA `(.L_x_50) ;  /* 0xfffffffc00f09947 */ /* 0x004fea000383ffff */
[----:B------:R-:W-:Y:S05]  /*99f0*/  BRA `(.L_x_151) ;  /* 0xffffff9000b07947 */ /* 0x000fea000383ffff */
.L_x_53:
[----:B------:R-:W-:-:S07]  /*9a00*/  MOV R0, UR4 ;  /* 0x0000000400007c02 */ /* 0x000fce0008000f00 */
.L_x_152:
[----:B-1----:R1:W2:Y:S02]  /*9a10*/  SYNCS.PHASECHK.TRANS64.TRYWAIT P0, [R0+URZ+0xa0], R3 ;  /* 0x0000a003000075a7 */ /* 0x0022a400080011ff */
[----:B--2---:R-:W-:Y:S05]  /*9a20*/  @!P0 NANOSLEEP.SYNCS 0x989680 ;  /* 0x009896800000895d */ /* 0x004fea0003900000 */
[----:B------:R-:W2:Y:S02]  /*9a30*/  @!P0 SYNCS.PHASECHK.TRANS64 P0, [R0+URZ+0xa0], R3 ;  /* 0x0000a003000085a7 */ /* 0x000ea400080010ff */
[----:B--2---:R-:W-:Y:S05]  /*9a40*/  @!P0 BRA `(.L_x_152) ;  /* 0xfffffffc00f08947 */ /* 0x004fea000383ffff */
[----:B------:R-:W-:Y:S05]  /*9a50*/  BRA `(.L_x_52) ;  /* 0xffffff9400047947 */ /* 0x000fea000383ffff */
.L_x_60:
[----:B-1----:R1:W2:Y:S02]  /*9a60*/  SYNCS.PHASECHK.TRANS64.TRYWAIT P1, [R0+URZ+0x90], R5 ;  /* 0x00009005000075a7 */ /* 0x0022a400080211ff */
[----:B--2---:R-:W-:Y:S05]  /*9a70*/  @!P1 NANOSLEEP.SYNCS 0x989680 ;  /* 0x009896800000995d */ /* 0x004fea0003900000 */
[----:B------:R-:W2:Y:S02]  /*9a80*/  @!P1 SYNCS.PHASECHK.TRANS64 P1, [R0+URZ+0x90], R5 ;  /* 0x00009005000095a7 */ /* 0x000ea400080210ff */
[----:B--2---:R-:W-:Y:S05]  /*9a90*/  @!P1 BRA `(.L_x_60) ;  /* 0xfffffffc00f09947 */ /* 0x004fea000383ffff */
[----:B------:R-:W-:Y:S05]  /*9aa0*/  BRA `(.L_x_153) ;  /* 0xffffff98007c7947 */ /* 0x000fea000383ffff */
.L_x_61:
[----:B------:R-:W-:-:S07]  /*9ab0*/  MOV R3, UR31 ;  /* 0x0000001f00037c02 */ /* 0x000fce0008000f00 */
.L_x_154:
[----:B-1----:R1:W2:Y:S02]  /*9ac0*/  SYNCS.PHASECHK.TRANS64.TRYWAIT P0, [R3+URZ+0xd0], R0 ;  /* 0x0000d000030075a7 */ /* 0x0022a400080011ff */
[----:B--2---:R-:W-:Y:S05]  /*9ad0*/  @!P0 NANOSLEEP.SYNCS 0x989680 ;  /* 0x009896800000895d */ /* 0x004fea0003900000 */
[----:B------:R-:W2:Y:S02]  /*9ae0*/  @!P0 SYNCS.PHASECHK.TRANS64 P0, [R3+URZ+0xd0], R0 ;  /* 0x0000d000030085a7 */ /* 0x000ea400080010ff */
[----:B--2---:R-:W-:Y:S05]  /*9af0*/  @!P0 BRA `(.L_x_154) ;  /* 0xfffffffc00f08947 */ /* 0x004fea000383ffff */
[----:B------:R-:W-:Y:S05]  /*9b00*/  BRA `(.L_x_155) ;  /* 0xffffff9800cc7947 */ /* 0x000fea000383ffff */
.L_x_64:
[----:B------:R-:W-:Y:S07]  /*9b10*/  MOV R0, UR5 ;  /* 0x0000000500007c02 */ /* 0x000fee0008000f00 */
.L_x_156:
[----:B-1----:R1:W2:Y:S02]  /*9b20*/  SYNCS.PHASECHK.TRANS64.TRYWAIT P0, [R0+URZ], R3 ;  /* 0x00000003000075a7 */ /* 0x0022a400080011ff */
[----:B--2---:R-:W-:Y:S05]  /*9b30*/  @!P0 NANOSLEEP.SYNCS 0x989680 ;  /* 0x009896800000895d */ /* 0x004fea0003900000 */
[----:B------:R-:W2:Y:S02]  /*9b40*/  @!P0 SYNCS.PHASECHK.TRANS64 P0, [R0+URZ], R3 ;  /* 0x00000003000085a7 */ /* 0x000ea400080010ff */
[----:B--2---:R-:W-:Y:S05]  /*9b50*/  @!P0 BRA `(.L_x_156) ;  /* 0xfffffffc00f08947 */ /* 0x004fea000383ffff */
[----:B------:R-:W-:Y:S05]  /*9b60*/  BRA `(.L_x_63) ;  /* 0xffffff9800e87947 */ /* 0x000fea000383ffff */
.L_x_67:
[----:B------:R-:W-:-:S07]  /*9b70*/  MOV R0, UR4 ;  /* 0x0000000400007c02 */ /* 0x000fce0008000f00 */
.L_x_157:
[----:B--2---:R2:W4:Y:S02]  /*9b80*/  SYNCS.PHASECHK.TRANS64.TRYWAIT P0, [R0+URZ], R3 ;  /* 0x00000003000075a7 */ /* 0x00452400080011ff */
[----:B----4-:R-:W-:Y:S05]  /*9b90*/  @!P0 NANOSLEEP.SYNCS 0x989680 ;  /* 0x009896800000895d */ /* 0x010fea0003900000 */
[----:B------:R-:W4:Y:S02]  /*9ba0*/  @!P0 SYNCS.PHASECHK.TRANS64 P0, [R0+URZ], R3 ;  /* 0x00000003000085a7 */ /* 0x000f2400080010ff */
[----:B----4-:R-:W-:Y:S05]  /*9bb0*/  @!P0 BRA `(.L_x_157) ;  /* 0xfffffffc00f08947 */ /* 0x010fea000383ffff */
[----:B------:R-:W-:Y:S05]  /*9bc0*/  BRA `(.L_x_158) ;  /* 0xffffff9c00c47947 */ /* 0x000fea000383ffff */
.L_x_68:
[----:B------:R-:W-:-:S07]  /*9bd0*/  MOV R0, UR5 ;  /* 0x0000000500007c02 */ /* 0x000fce0008000f00 */
.L_x_159:
[----:B-1----:R1:W2:Y:S02]  /*9be0*/  SYNCS.PHASECHK.TRANS64.TRYWAIT P0, [R0+URZ], R3 ;  /* 0x00000003000075a7 */ /* 0x0022a400080011ff */
[----:B--2---:R-:W-:Y:S05]  /*9bf0*/  @!P0 NANOSLEEP.SYNCS 0x989680 ;  /* 0x009896800000895d */ /* 0x004fea0003900000 */
[----:B------:R-:W2:Y:S02]  /*9c00*/  @!P0 SYNCS.PHASECHK.TRANS64 P0, [R0+URZ], R3 ;  /* 0x00000003000085a7 */ /* 0x000ea400080010ff */
[----:B--2---:R-:W-:Y:S05]  /*9c10*/  @!P0 BRA `(.L_x_159) ;  /* 0xfffffffc00f08947 */ /* 0x004fea000383ffff */
[----:B------:R-:W-:Y:S05]  /*9c20*/  BRA `(.L_x_160) ;  /* 0xffffff9c00d07947 */ /* 0x000fea000383ffff */
.L_x_69:
[----:B------:R-:W-:-:S07]  /*9c30*/  MOV R0, UR5 ;  /* 0x0000000500007c02 */ /* 0x000fce0008000f00 */
.L_x_161:
[----:B-1----:R1:W2:Y:S02]  /*9c40*/  SYNCS.PHASECHK.TRANS64.TRYWAIT P0, [R0+URZ], R3 ;  /* 0x00000003000075a7 */ /* 0x0022a400080011ff */
[----:B--2---:R-:W-:Y:S05]  /*9c50*/  @!P0 NANOSLEEP.SYNCS 0x989680 ;  /* 0x009896800000895d */ /* 0x004fea0003900000 */
[----:B------:R-:W2:Y:S02]  /*9c60*/  @!P0 SYNCS.PHASECHK.TRANS64 P0, [R0+URZ], R3 ;  /* 0x00000003000085a7 */ /* 0x000ea400080010ff */
[----:B--2---:R-:W-:Y:S05]  /*9c70*/  @!P0 BRA `(.L_x_161) ;  /* 0xfffffffc00f08947 */ /* 0x004fea000383ffff */
[----:B------:R-:W-:Y:S05]  /*9c80*/  BRA `(.L_x_162) ;  /* 0xffffff9c00dc7947 */ /* 0x000fea000383ffff */
.L_x_70:
[----:B------:R-:W-:-:S07]  /*9c90*/  MOV R0, UR4 ;  /* 0x0000000400007c02 */ /* 0x000fce0008000f00 */
.L_x_163:
[----:B-1----:R1:W2:Y:S02]  /*9ca0*/  SYNCS.PHASECHK.TRANS64.TRYWAIT P0, [R0+URZ], R3 ;  /* 0x00000003000075a7 */ /* 0x0022a400080011ff */
[----:B--2---:R-:W-:Y:S05]  /*9cb0*/  @!P0 NANOSLEEP.SYNCS 0x989680 ;  /* 0x009896800000895d */ /* 0x004fea0003900000 */
[----:B------:R-:W2:Y:S02]  /*9cc0*/  @!P0 SYNCS.PHASECHK.TRANS64 P0, [R0+URZ], R3 ;  /* 0x00000003000085a7 */ /* 0x000ea400080010ff */
[----:B--2---:R-:W-:Y:S05]  /*9cd0*/  @!P0 BRA `(.L_x_163) ;  /* 0xfffffffc00f08947 */ /* 0x004fea000383ffff */
[----:B------:R-:W-:Y:S05]  /*9ce0*/  BRA `(.L_x_164) ;  /* 0xffffff9c00e87947 */ /* 0x000fea000383ffff */
.L_x_75:
[----:B--2---:R2:W3:Y:S02]  /*9cf0*/  SYNCS.PHASECHK.TRANS64.TRYWAIT P0, [R12+URZ+0x90], R9 ;  /* 0x000090090c0075a7 */ /* 0x0044e400080011ff */
[----:B---3--:R-:W-:Y:S05]  /*9d00*/  @!P0 NANOSLEEP.SYNCS 0x989680 ;  /* 0x009896800000895d */ /* 0x008fea0003900000 */
[----:B------:R-:W3:Y:S02]  /*9d10*/  @!P0 SYNCS.PHASECHK.TRANS64 P0, [R12+URZ+0x90], R9 ;  /* 0x000090090c0085a7 */ /* 0x000ee400080010ff */
[----:B---3--:R-:W-:Y:S05]  /*9d20*/  @!P0 BRA `(.L_x_75) ;  /* 0xfffffffc00f08947 */ /* 0x008fea000383ffff */
[----:B------:R-:W-:Y:S05]  /*9d30*/  BRA `(.L_x_165) ;  /* 0xffffffa400187947 */ /* 0x000fea000383ffff */
.L_x_78:
[----:B------:R-:W-:Y:S07]  /*9d40*/  MOV R0, UR21 ;  /* 0x0000001500007c02 */ /* 0x000fee0008000f00 */
.L_x_166:
[----:B--2---:R2:W3:Y:S02]  /*9d50*/  SYNCS.PHASECHK.TRANS64.TRYWAIT P2, [R0+URZ+0x88], R11 ;  /* 0x0000880b000075a7 */ /* 0x0044e400080411ff */
[----:B---3--:R-:W-:Y:S05]  /*9d60*/  @!P2 NANOSLEEP.SYNCS 0x989680 ;  /* 0x009896800000a95d */ /* 0x008fea0003900000 */
[----:B------:R-:W3:Y:S02]  /*9d70*/  @!P2 SYNCS.PHASECHK.TRANS64 P2, [R0+URZ+0x88], R11 ;  /* 0x0000880b0000a5a7 */ /* 0x000ee400080410ff */
[----:B---3--:R-:W-:Y:S05]  /*9d80*/  @!P2 BRA `(.L_x_166) ;  /* 0xfffffffc00f0a947 */ /* 0x008fea000383ffff */
[----:B------:R-:W-:Y:S05]  /*9d90*/  BRA `(.L_x_77) ;  /* 0xffffffa800807947 */ /* 0x000fea000383ffff */
.L_x_81:
[----:B--2---:R-:W-:Y:S07]  /*9da0*/  MOV R0, UR21 ;  /* 0x0000001500007c02 */ /* 0x004fee0008000f00 */
.L_x_167:
[----:B--2---:R2:W3:Y:S02]  /*9db0*/  SYNCS.PHASECHK.TRANS64.TRYWAIT P0, [R0+URZ+0x60], R9 ;  /* 0x00006009000075a7 */ /* 0x0044e400080011ff */
[----:B---3--:R-:W-:Y:S05]  /*9dc0*/  @!P0 NANOSLEEP.SYNCS 0x989680 ;  /* 0x009896800000895d */ /* 0x008fea0003900000 */
[----:B------:R-:W3:Y:S02]  /*9dd0*/  @!P0 SYNCS.PHASECHK.TRANS64 P0, [R0+URZ+0x60], R9 ;  /* 0x00006009000085a7 */ /* 0x000ee400080010ff */
[----:B---3--:R-:W-:Y:S05]  /*9de0*/  @!P0 BRA `(.L_x_167) ;  /* 0xfffffffc00f08947 */ /* 0x008fea000383ffff */
[----:B------:R-:W-:Y:S05]  /*9df0*/  BRA `(.L_x_168) ;  /* 0xffffffa800dc7947 */ /* 0x000fea000383ffff */
.L_x_82:
[----:B------:R-:W-:Y:S07]  /*9e00*/  MOV R0, UR21 ;  /* 0x0000001500007c02 */ /* 0x000fee0008000f00 */
.L_x_169:
[----:B--2---:R2:W3:Y:S02]  /*9e10*/  SYNCS.PHASECHK.TRANS64.TRYWAIT P0, [R0+URZ+0x68], R9 ;  /* 0x00006809000075a7 */ /* 0x0044e400080011ff */
[----:B---3--:R-:W-:Y:S05]  /*9e20*/  @!P0 NANOSLEEP.SYNCS 0x989680 ;  /* 0x009896800000895d */ /* 0x008fea0003900000 */
[----:B------:R-:W3:Y:S02]  /*9e30*/  @!P0 SYNCS.PHASECHK.TRANS64 P0, [R0+URZ+0x68], R9 ;  /* 0x00006809000085a7 */ /* 0x000ee400080010ff */
[----:B---3--:R-:W-:Y:S05]  /*9e40*/  @!P0 BRA `(.L_x_169) ;  /* 0xfffffffc00f08947 */ /* 0x008fea000383ffff */
[----:B------:R-:W-:Y:S05]  /*9e50*/  BRA `(.L_x_170) ;  /* 0xffffffac00147947 */ /* 0x000fea000383ffff */
.L_x_83:
[----:B------:R-:W-:Y:S07]  /*9e60*/  MOV R0, UR21 ;  /* 0x0000001500007c02 */ /* 0x000fee0008000f00 */
.L_x_171:
[----:B--2---:R2:W3:Y:S02]  /*9e70*/  SYNCS.PHASECHK.TRANS64.TRYWAIT P0, [R0+URZ+0x70], R9 ;  /* 0x00007009000075a7 */ /* 0x0044e400080011ff */
[----:B---3--:R-:W-:Y:S05]  /*9e80*/  @!P0 NANOSLEEP.SYNCS 0x989680 ;  /* 0x009896800000895d */ /* 0x008fea0003900000 */
[----:B------:R-:W3:Y:S02]  /*9e90*/  @!P0 SYNCS.PHASECHK.TRANS64 P0, [R0+URZ+0x70], R9 ;  /* 0x00007009000085a7 */ /* 0x000ee400080010ff */
[----:B---3--:R-:W-:Y:S05]  /*9ea0*/  @!P0 BRA `(.L_x_171) ;  /* 0xfffffffc00f08947 */ /* 0x008fea000383ffff */
[----:B------:R-:W-:Y:S05]  /*9eb0*/  BRA `(.L_x_172) ;  /* 0xffffffac00587947 */ /* 0x000fea000383ffff */
.L_x_84:
[----:B------:R-:W-:Y:S07]  /*9ec0*/  MOV R0, UR21 ;  /* 0x0000001500007c02 */ /* 0x000fee0008000f00 */
.L_x_173:
[----:B--2---:R2:W3:Y:S02]  /*9ed0*/  SYNCS.PHASECHK.TRANS64.TRYWAIT P0, [R0+URZ+0x78], R9 ;  /* 0x00007809000075a7 */ /* 0x0044e400080011ff */
[----:B---3--:R-:W-:Y:S05]  /*9ee0*/  @!P0 NANOSLEEP.SYNCS 0x989680 ;  /* 0x009896800000895d */ /* 0x008fea0003900000 */
[----:B------:R-:W3:Y:S02]  /*9ef0*/  @!P0 SYNCS.PHASECHK.TRANS64 P0, [R0+URZ+0x78], R9 ;  /* 0x00007809000085a7 */ /* 0x000ee400080010ff */
[----:B---3--:R-:W-:Y:S05]  /*9f00*/  @!P0 BRA `(.L_x_173) ;  /* 0xfffffffc00f08947 */ /* 0x008fea000383ffff */
[----:B------:R-:W-:Y:S05]  /*9f10*/  BRA `(.L_x_174) ;  /* 0xffffffac00987947 */ /* 0x000fea000383ffff */
.L_x_86:
[----:B------:R-:W-:-:S07]  /*9f20*/  MOV R0, UR21 ;  /* 0x0000001500007c02 */ /* 0x000fce0008000f00 */
.L_x_175:
[----:B---3--:R3:W4:Y:S02]  /*9f30*/  SYNCS.PHASECHK.TRANS64.TRYWAIT P0, [R0+URZ+0x60], R3 ;  /* 0x00006003000075a7 */ /* 0x00872400080011ff */
[----:B----4-:R-:W-:Y:S05]  /*9f40*/  @!P0 NANOSLEEP.SYNCS 0x989680 ;  /* 0x009896800000895d */ /* 0x010fea0003900000 */
[----:B------:R-:W4:Y:S02]  /*9f50*/  @!P0 SYNCS.PHASECHK.TRANS64 P0, [R0+URZ+0x60], R3 ;  /* 0x00006003000085a7 */ /* 0x000f2400080010ff */
[----:B----4-:R-:W-:Y:S05]  /*9f60*/  @!P0 BRA `(.L_x_175) ;  /* 0xfffffffc00f08947 */ /* 0x010fea000383ffff */
[----:B------:R-:W-:Y:S05]  /*9f70*/  BRA `(.L_x_176) ;  /* 0xffffffb000107947 */ /* 0x000fea000383ffff */
.L_x_87:
[----:B---3--:R-:W-:-:S07]  /*9f80*/  MOV R0, UR21 ;  /* 0x0000001500007c02 */ /* 0x008fce0008000f00 */
.L_x_177:
[----:B---3--:R3:W4:Y:S02]  /*9f90*/  SYNCS.PHASECHK.TRANS64.TRYWAIT P0, [R0+URZ+0x68], R3 ;  /* 0x00006803000075a7 */ /* 0x00872400080011ff */
[----:B----4-:R-:W-:Y:S05]  /*9fa0*/  @!P0 NANOSLEEP.SYNCS 0x989680 ;  /* 0x009896800000895d */ /* 0x010fea0003900000 */
[----:B------:R-:W4:Y:S02]  /*9fb0*/  @!P0 SYNCS.PHASECHK.TRANS64 P0, [R0+URZ+0x68], R3 ;  /* 0x00006803000085a7 */ /* 0x000f2400080010ff */
[----:B----4-:R-:W-:Y:S05]  /*9fc0*/  @!P0 BRA `(.L_x_177) ;  /* 0xfffffffc00f08947 */ /* 0x010fea000383ffff */
[----:B------:R-:W-:Y:S05]  /*9fd0*/  BRA `(.L_x_178) ;  /* 0xffffffb000007947 */ /* 0x000fea000383ffff */
.L_x_88:
[----:B---3--:R-:W-:-:S07]  /*9fe0*/  MOV R0, UR21 ;  /* 0x0000001500007c02 */ /* 0x008fce0008000f00 */
.L_x_179:
[----:B---3--:R3:W4:Y:S02]  /*9ff0*/  SYNCS.PHASECHK.TRANS64.TRYWAIT P0, [R0+URZ+0x70], R3 ;  /* 0x00007003000075a7 */ /* 0x00872400080011ff */
[----:B----4-:R-:W-:Y:S05]  /*a000*/  @!P0 NANOSLEEP.SYNCS 0x989680 ;  /* 0x009896800000895d */ /* 0x010fea0003900000 */
[----:B------:R-:W4:Y:S02]  /*a010*/  @!P0 SYNCS.PHASECHK.TRANS64 P0, [R0+URZ+0x70], R3 ;  /* 0x00007003000085a7 */ /* 0x000f2400080010ff */
[----:B----4-:R-:W-:Y:S05]  /*a020*/  @!P0 BRA `(.L_x_179) ;  /* 0xfffffffc00f08947 */ /* 0x010fea000383ffff */
[----:B------:R-:W-:Y:S05]  /*a030*/  BRA `(.L_x_180) ;  /* 0xffffffac00f07947 */ /* 0x000fea000383ffff */
.L_x_90:
[----:B-1----:R1:W2:Y:S02]  /*a040*/  SYNCS.PHASECHK.TRANS64.TRYWAIT P0, [R3+URZ+0x90], R0 ;  /* 0x00009000030075a7 */ /* 0x0022a400080011ff */
[----:B--2---:R-:W-:Y:S05]  /*a050*/  @!P0 NANOSLEEP.SYNCS 0x989680 ;  /* 0x009896800000895d */ /* 0x004fea0003900000 */
[----:B------:R-:W2:Y:S02]  /*a060*/  @!P0 SYNCS.PHASECHK.TRANS64 P0, [R3+URZ+0x90], R0 ;  /* 0x00009000030085a7 */ /* 0x000ea400080010ff */
[----:B--2---:R-:W-:Y:S05]  /*a070*/  @!P0 BRA `(.L_x_90) ;  /* 0xfffffffc00f08947 */ /* 0x004fea000383ffff */
[----:B------:R-:W-:Y:S05]  /*a080*/  BRA `(.L_x_181) ;  /* 0xffffffb000bc7947 */ /* 0x000fea000383ffff */
.L_x_101:
[----:B-1----:R-:W-:Y:S04]  /*a090*/  MOV R0, UR44 ;  /* 0x0000002c00007c02 */ /* 0x002fe80008000f00 */
[----:B------:R1:W2:Y:S03]  /*a0a0*/  SYNCS.PHASECHK.TRANS64.TRYWAIT P1, [R0+URZ+0x40], R5 ;  /* 0x00004005000075a7 */ /* 0x0002a600080211ff */
[----:B--2---:R-:W-:Y:S05]  /*a0b0*/  @!P1 NANOSLEEP.SYNCS 0x989680 ;  /* 0x009896800000995d */ /* 0x004fea0003900000 */
[----:B------:R-:W2:Y:S02]  /*a0c0*/  @!P1 SYNCS.PHASECHK.TRANS64 P1, [R0+URZ+0x40], R5 ;  /* 0x00004005000095a7 */ /* 0x000ea400080210ff */
[----:B--2---:R-:W-:Y:S05]  /*a0d0*/  @!P1 BRA `(.L_x_101) ;  /* 0xfffffffc00ec9947 */ /* 0x004fea000383ffff */
[----:B------:R-:W-:Y:S05]  /*a0e0*/  BRA `(.L_x_100) ;  /* 0xffffffc000507947 */ /* 0x000fea000383ffff */
.L_x_103:
[----:B-1----:R1:W4:Y:S02]  /*a0f0*/  SYNCS.PHASECHK.TRANS64.TRYWAIT P0, [R98+URZ+0xb0], R3 ;  /* 0x0000b003620075a7 */ /* 0x00232400080011ff */
[----:B----4-:R-:W-:Y:S05]  /*a100*/  @!P0 NANOSLEEP.SYNCS 0x989680 ;  /* 0x009896800000895d */ /* 0x010fea0003900000 */
[----:B------:R-:W4:Y:S02]  /*a110*/  @!P0 SYNCS.PHASECHK.TRANS64 P0, [R98+URZ+0xb0], R3 ;  /* 0x0000b003620085a7 */ /* 0x000f2400080010ff */
[----:B----4-:R-:W-:Y:S05]  /*a120*/  @!P0 BRA `(.L_x_103) ;  /* 0xfffffffc00f08947 */ /* 0x010fea000383ffff */
[----:B------:R-:W-:Y:S05]  /*a130*/  BRA `(.L_x_102) ;  /* 0xffffffc0007c7947 */ /* 0x000fea000383ffff */
.L_x_112:
[----:B--2---:R2:W3:Y:S02]  /*a140*/  SYNCS.PHASECHK.TRANS64.TRYWAIT P0, [R3+URZ+0x40], R0 ;  /* 0x00004000030075a7 */ /* 0x0044e400080011ff */
[----:B---3--:R-:W-:Y:S05]  /*a150*/  @!P0 NANOSLEEP.SYNCS 0x989680 ;  /* 0x009896800000895d */ /* 0x008fea0003900000 */
[----:B------:R-:W3:Y:S02]  /*a160*/  @!P0 SYNCS.PHASECHK.TRANS64 P0, [R3+URZ+0x40], R0 ;  /* 0x00004000030085a7 */ /* 0x000ee400080010ff */
[----:B---3--:R-:W-:Y:S05]  /*a170*/  @!P0 BRA `(.L_x_112) ;  /* 0xfffffffc00f08947 */ /* 0x008fea000383ffff */
[----:B------:R-:W-:Y:S05]  /*a180*/  BRA `(.L_x_111) ;  /* 0xffffffcc00607947 */ /* 0x000fea000383ffff */
.L_x_120:
[----:B-1----:R1:W3:Y:S02]  /*a190*/  SYNCS.PHASECHK.TRANS64.TRYWAIT P0, [R63+URZ+0x40], R4 ;  /* 0x000040043f0075a7 */ /* 0x0022e400080011ff */
[----:B---3--:R-:W-:Y:S05]  /*a1a0*/  @!P0 NANOSLEEP.SYNCS 0x989680 ;  /* 0x009896800000895d */ /* 0x008fea0003900000 */
[----:B------:R-:W3:Y:S02]  /*a1b0*/  @!P0 SYNCS.PHASECHK.TRANS64 P0, [R63+URZ+0x40], R4 ;  /* 0x000040043f0085a7 */ /* 0x000ee400080010ff */
[----:B---3--:R-:W-:Y:S05]  /*a1c0*/  @!P0 BRA `(.L_x_120) ;  /* 0xfffffffc00f08947 */ /* 0x008fea000383ffff */
[----:B------:R-:W-:Y:S05]  /*a1d0*/  BRA `(.L_x_119) ;  /* 0xffffffd800687947 */ /* 0x000fea000383ffff */
.L_x_128:
[----:B-1----:R1:W3:Y:S02]  /*a1e0*/  SYNCS.PHASECHK.TRANS64.TRYWAIT P0, [R108+URZ+0x40], R3 ;  /* 0x000040036c0075a7 */ /* 0x0022e400080011ff */
[----:B---3--:R-:W-:Y:S05]  /*a1f0*/  @!P0 NANOSLEEP.SYNCS 0x989680 ;  /* 0x009896800000895d */ /* 0x008fea0003900000 */
[----:B------:R-:W3:Y:S02]  /*a200*/  @!P0 SYNCS.PHASECHK.TRANS64 P0, [R108+URZ+0x40], R3 ;  /* 0x000040036c0085a7 */ /* 0x000ee400080010ff */
[----:B---3--:R-:W-:Y:S05]  /*a210*/  @!P0 BRA `(.L_x_128) ;  /* 0xfffffffc00f08947 */ /* 0x008fea000383ffff */
[----:B------:R-:W-:Y:S05]  /*a220*/  BRA `(.L_x_127) ;  /* 0xffffffe4006c7947 */ /* 0x000fea000383ffff */
        .weak           $__internal_0_$__cuda_sm10x_tcgen05_guardrail_trap_col_being_dealloced_not_returned_by_alloc
        .type           $__internal_0_$__cuda_sm10x_tcgen05_guardrail_trap_col_being_dealloced_not_returned_by_alloc,@function
        .size           $__internal_0_$__cuda_sm10x_tcgen05_guardrail_trap_col_being_dealloced_not_returned_by_alloc,($__internal_1_$__cuda_sm10x_tcgen05_guardrail_trap_phase_invalid_during_alloc - $__internal_0_$__cuda_sm10x_tcgen05_guardrail_trap_col_being_dealloced_not_returned_by_alloc)
$__internal_0_$__cuda_sm10x_tcgen05_guardrail_trap_col_being_dealloced_not_returned_by_alloc:
[----:B------:R-:W-:Y:S05]  /*a230*/  BPT.TRAP 0x1 ;  /* 0x000000040000795c */ /* 0x000fea0000300000 */
[----:B------:R-:W-:-:S04]  /*a240*/  HFMA2 R3, -RZ, RZ, 0, 0 ;  /* 0x00000000ff037431 */ /* 0x000fc800000001ff */
[----:B------:R-:W-:Y:S05]  /*a250*/  RET.REL.NODEC R2 `(_ZN7cutlass13device_kernelINS_4gemm6kernel13GemmUniversalIN4cute5tupleIJiiiiEEENS1_10collective13CollectiveMmaINS1_35MainloopSm100TmaUmmaWarpSpecializedILi4ELi2ELi4ENS5_IJNS4_1CILi1EEENSA_ILi4EEESB_EEEEENS5_IJNSA_ILi64EEENSA_ILi256EEESF_EEENS_10bfloat16_tENS5_IJlSB_lEEESI_SJ_NS4_8TiledMMAINS4_8MMA_AtomIJNS4_20SM100_MMA_F16BF16_SSISI_SI_fLi64ELi256ELNS4_4UMMA5MajorE0ELSO_0ELNSN_7ScaleInE0ELSP_0EEEEEENS4_6LayoutINS5_IJSB_SB_SB_EEENS5_IJNSA_ILi0EEESU_SU_EEEEENS5_IJNS4_10UnderscoreESX_SX_EEEEENS4_23SM90_TMA_LOAD_MULTICASTENS4_14ComposedLayoutINS4_7SwizzleILi3ELi4ELi3EEENS4_18smem_ptr_flag_bitsILi16EEENSS_INS5_IJNSA_ILi8EEESF_EEENS5_IJSF_SB_EEEEEEEvNS4_8identityENS4_13SM90_TMA_LOADES1A_vS1B_EENS_8epilogue10collective18CollectiveEpilogueINS1E_23Sm100TmaWarpSpecializedILi4ELi2ELi32ELb1ELb0EEEJSH_NS5_IJNSS_ISF_SB_EES1J_EEESI_SJ_SI_SJ_NS1E_6fusion15FusionCallbacksIS1I_NS1L_17LinearCombinationISI_fSI_fLNS_15FloatRoundStyleE2EEESH_S1K_JEEENS4_5SM1004TMEM4LOAD26SM100_TMEM_LOAD_16dp256b8xES1C_S1A_NS4_17SM75_U32x4_LDSM_NENS4_14SM90_TMA_STOREES1A_NS4_17SM90_U32x4_STSM_NENS4_39AutoVectorizingCopyWithAssumedAlignmentILi128EEEEEEvvEEEEvNT_6ParamsE) ;  /* 0xffffff5c02687950 */ /* 0x000fea0003c3ffff */
        .weak           $__internal_1_$__cuda_sm10x_tcgen05_guardrail_trap_phase_invalid_during_alloc
        .type           $__internal_1_$__cuda_sm10x_tcgen05_guardrail_trap_phase_invalid_during_alloc,@function
        .size           $__internal_1_$__cuda_sm10x_tcgen05_guardrail_trap_phase_invalid_during_alloc,($__internal_2_$__cuda_sm10x_tcgen05_guardrail_trap_unallocated_columns_being_dealloced - $__internal_1_$__cuda_sm10x_tcgen05_guardrail_trap_phase_invalid_during_alloc)
$__internal_1_$__cuda_sm10x_tcgen05_guardrail_trap_phase_invalid_during_alloc:
[----:B------:R-:W-:Y:S05]  /*a260*/  BPT.TRAP 0x1 ;  /* 0x000000040000795c */ /* 0x000fea0000300000 */
[----:B------:R-:W-:-:S04]  /*a270*/  MOV R5, 0x0 ;  /* 0x0000000000057802 */ /* 0x000fc80000000f00 */
[----:B------:R-:W-:Y:S05]  /*a280*/  RET.REL.NODEC R4 `(_ZN7cutlass13device_kernelINS_4gemm6kernel13GemmUniversalIN4cute5tupleIJiiiiEEENS1_10collective13CollectiveMmaINS1_35MainloopSm100TmaUmmaWarpSpecializedILi4ELi2ELi4ENS5_IJNS4_1CILi1EEENSA_ILi4EEESB_EEEEENS5_IJNSA_ILi64EEENSA_ILi256EEESF_EEENS_10bfloat16_tENS5_IJlSB_lEEESI_SJ_NS4_8TiledMMAINS4_8MMA_AtomIJNS4_20SM100_MMA_F16BF16_SSISI_SI_fLi64ELi256ELNS4_4UMMA5MajorE0ELSO_0ELNSN_7ScaleInE0ELSP_0EEEEEENS4_6LayoutINS5_IJSB_SB_SB_EEENS5_IJNSA_ILi0EEESU_SU_EEEEENS5_IJNS4_10UnderscoreESX_SX_EEEEENS4_23SM90_TMA_LOAD_MULTICASTENS4_14ComposedLayoutINS4_7SwizzleILi3ELi4ELi3EEENS4_18smem_ptr_flag_bitsILi16EEENSS_INS5_IJNSA_ILi8EEESF_EEENS5_IJSF_SB_EEEEEEEvNS4_8identityENS4_13SM90_TMA_LOADES1A_vS1B_EENS_8epilogue10collective18CollectiveEpilogueINS1E_23Sm100TmaWarpSpecializedILi4ELi2ELi32ELb1ELb0EEEJSH_NS5_IJNSS_ISF_SB_EES1J_EEESI_SJ_SI_SJ_NS1E_6fusion15FusionCallbacksIS1I_NS1L_17LinearCombinationISI_fSI_fLNS_15FloatRoundStyleE2EEESH_S1K_JEEENS4_5SM1004TMEM4LOAD26SM100_TMEM_LOAD_16dp256b8xES1C_S1A_NS4_17SM75_U32x4_LDSM_NENS4_14SM90_TMA_STOREES1A_NS4_17SM90_U32x4_STSM_NENS4_39AutoVectorizingCopyWithAssumedAlignmentILi128EEEEEEvvEEEEvNT_6ParamsE) ;  /* 0xffffff5c045c7950 */ /* 0x000fea0003c3ffff */
        .weak           $__internal_2_$__cuda_sm10x_tcgen05_guardrail_trap_unallocated_columns_being_dealloced
        .type           $__internal_2_$__cuda_sm10x_tcgen05_guardrail_trap_unallocated_columns_being_dealloced,@function
        .size           $__internal_2_$__cuda_sm10x_tcgen05_guardrail_trap_unallocated_columns_being_dealloced,(.L_x_183 - $__internal_2_$__cuda_sm10x_tcgen05_guardrail_trap_unallocated_columns_being_dealloced)
$__internal_2_$__cuda_sm10x_tcgen05_guardrail_trap_unallocated_columns_being_dealloced:
[----:B------:R-:W-:Y:S05]  /*a290*/  BPT.TRAP 0x1 ;  /* 0x000000040000795c */ /* 0x000fea0000300000 */
[----:B------:R-:W-:-:S04]  /*a2a0*/  HFMA2 R3, -RZ, RZ, 0, 0 ;  /* 0x00000000ff037431 */ /* 0x000fc800000001ff */
[----:B------:R-:W-:Y:S05]  /*a2b0*/  RET.REL.NODEC R2 `(_ZN7cutlass13device_kernelINS_4gemm6kernel13GemmUniversalIN4cute5tupleIJiiiiEEENS1_10collective13CollectiveMmaINS1_35MainloopSm100TmaUmmaWarpSpecializedILi4ELi2ELi4ENS5_IJNS4_1CILi1EEENSA_ILi4EEESB_EEEEENS5_IJNSA_ILi64EEENSA_ILi256EEESF_EEENS_10bfloat16_tENS5_IJlSB_lEEESI_SJ_NS4_8TiledMMAINS4_8MMA_AtomIJNS4_20SM100_MMA_F16BF16_SSISI_SI_fLi64ELi256ELNS4_4UMMA5MajorE0ELSO_0ELNSN_7ScaleInE0ELSP_0EEEEEENS4_6LayoutINS5_IJSB_SB_SB_EEENS5_IJNSA_ILi0EEESU_SU_EEEEENS5_IJNS4_10UnderscoreESX_SX_EEEEENS4_23SM90_TMA_LOAD_MULTICASTENS4_14ComposedLayoutINS4_7SwizzleILi3ELi4ELi3EEENS4_18smem_ptr_flag_bitsILi16EEENSS_INS5_IJNSA_ILi8EEESF_EEENS5_IJSF_SB_EEEEEEEvNS4_8identityENS4_13SM90_TMA_LOADES1A_vS1B_EENS_8epilogue10collective18CollectiveEpilogueINS1E_23Sm100TmaWarpSpecializedILi4ELi2ELi32ELb1ELb0EEEJSH_NS5_IJNSS_ISF_SB_EES1J_EEESI_SJ_SI_SJ_NS1E_6fusion15FusionCallbacksIS1I_NS1L_17LinearCombinationISI_fSI_fLNS_15FloatRoundStyleE2EEESH_S1K_JEEENS4_5SM1004TMEM4LOAD26SM100_TMEM_LOAD_16dp256b8xES1C_S1A_NS4_17SM75_U32x4_LDSM_NENS4_14SM90_TMA_STOREES1A_NS4_17SM90_U32x4_STSM_NENS4_39AutoVectorizingCopyWithAssumedAlignmentILi128EEEEEEvvEEEEvNT_6ParamsE) ;  /* 0xffffff5c02507950 */ /* 0x000fea0003c3ffff */
.L_x_182:
[----:B------:R-:W-:-:S00]  /*a2c0*/  BRA `(.L_x_182) ;  /* 0xfffffffc00fc7947 */ /* 0x000fc0000383ffff */
[----:B------:R-:W-:-:S00]  /*a2d0*/  NOP ;  /* 0x0000000000007918 */ /* 0x000fc00000000000 */
        /* <DEDUP_REMOVED lines=10> */
.L_x_183:


//--------------------- .nv.global.init           --------------------------
	.section	.nv.global.init,"aw",@progbits
.nv.global.init:
	.type		$str$27,@object
	.size		$str$27,($str$28 - $str$27)
$str$27:
        /*0000*/ 	.byte	0x28, 0x61, 0x64, 0x64, 0x72, 0x65, 0x73, 0x73, 0x20, 0x26, 0x20, 0x6d, 0x61, 0x73, 0x6b, 0x29
        /*0010*/ 	.byte	0x20, 0x3d, 0x3d, 0x20, 0x30, 0x00
	.type		$str$28,@object
	.size		$str$28,($str$26 - $str$28)
$str$28:
        /*0016*/ 	.byte	0x2f, 0x74, 0x6d, 0x70, 0x2f, 0x63, 0x75, 0x74, 0x6c, 0x61, 0x73, 0x73, 0x5f, 0x73, 0x77, 0x65
        /*0026*/ 	.byte	0x65, 0x70, 0x5f, 0x73, 0x72, 0x63, 0x2f, 0x69, 0x6e, 0x63, 0x6c, 0x75, 0x64, 0x65, 0x2f, 0x63
        /*0036*/ 	.byte	0x75, 0x74, 0x65, 0x2f, 0x70, 0x6f, 0x69, 0x6e, 0x74, 0x65, 0x72, 0x5f, 0x66, 0x6c, 0x61, 0x67
        /*0046*/ 	.byte	0x67, 0x65, 0x64, 0x2e, 0x68, 0x70, 0x70, 0x00
	.type		$str$26,@object
	.size		$str$26,($str$25 - $str$26)
$str$26:
        /*004e*/ 	.byte	0x2f, 0x74, 0x6d, 0x70, 0x2f, 0x63, 0x75, 0x74, 0x6c, 0x61, 0x73, 0x73, 0x5f, 0x73, 0x77, 0x65
        /*005e*/ 	.byte	0x65, 0x70, 0x5f, 0x73, 0x72, 0x63, 0x2f, 0x69, 0x6e, 0x63, 0x6c, 0x75, 0x64, 0x65, 0x2f, 0x63
        /*006e*/ 	.byte	0x75, 0x74, 0x65, 0x2f, 0x61, 0x74, 0x6f, 0x6d, 0x2f, 0x63, 0x6f, 0x70, 0x79, 0x5f, 0x74, 0x72
        /*007e*/ 	.byte	0x61, 0x69, 0x74, 0x73, 0x5f, 0x73, 0x6d, 0x31, 0x30, 0x30, 0x2e, 0x68, 0x70, 0x70, 0x00
	.type		$str$25,@object
	.size		$str$25,(__unnamed_1 - $str$25)
$str$25:
        /*008d*/ 	.byte	0x28, 0x28, 0x75, 0x69, 0x6e, 0x74, 0x33, 0x32, 0x5f, 0x74, 0x28, 0x74, 0x68, 0x72, 0x65, 0x61
        /*009d*/ 	.byte	0x64, 0x49, 0x64, 0x78, 0x2e, 0x78, 0x29, 0x20, 0x2f, 0x20, 0x33, 0x32, 0x29, 0x20, 0x25, 0x20
        /*00ad*/ 	.byte	0x34, 0x29, 0x20, 0x3d, 0x3d, 0x20, 0x28, 0x28, 0x28, 0x74, 0x6d, 0x65, 0x6d, 0x5f, 0x61, 0x64
        /*00bd*/ 	.byte	0x64, 0x72, 0x20, 0x3e, 0x3e, 0x20, 0x31, 0x36, 0x29, 0x20, 0x2f, 0x20, 0x33, 0x32, 0x29, 0x20
        /*00cd*/ 	.byte	0x25, 0x20, 0x34, 0x29, 0x00
	.type		__unnamed_1,@object
	.size		__unnamed_1,(__unnamed_2 - __unnamed_1)
__unnamed_1:
        /*00d2*/ 	.byte	0x61, 0x75, 0x74, 0x6f, 0x20, 0x63, 0x75, 0x74, 0x65, 0x3a, 0x3a, 0x61, 0x73, 0x5f, 0x70, 0x6f
        /* <DEDUP_REMOVED lines=24> */
        /*0262*/ 	.byte	0x30, 0x39, 0x36, 0x3e, 0x3e, 0x3e, 0x3e, 0x5d, 0x00
	.type		__unnamed_2,@object
	.size		__unnamed_2,(.L_2 - __unnamed_2)
__unnamed_2:
        /* <DEDUP_REMOVED lines=46> */
        /*054b*/ 	.byte	0x75, 0x74, 0x65, 0x3a, 0x3a, 0x43, 0x3c, 0x30, 0x3e, 0x3e, 0x3e, 0x3e, 0x5d, 0x00
.L_2:


//--------------------- .nv.shared._ZN7cutlass13device_kernelINS_4gemm6kernel13GemmUniversalIN4cute5tupleIJiiiiEEENS1_10collective13CollectiveMmaINS1_35MainloopSm100TmaUmmaWarpSpecializedILi4ELi2ELi4ENS5_IJNS4_1CILi1EEENSA_ILi4EEESB_EEEEENS5_IJNSA_ILi64EEENSA_ILi256EEESF_EEENS_10bfloat16_tENS5_IJlSB_lEEESI_SJ_NS4_8TiledMMAINS4_8MMA_AtomIJNS4_20SM100_MMA_F16BF16_SSISI_SI_fLi64ELi256ELNS4_4UMMA5MajorE0ELSO_0ELNSN_7ScaleInE0ELSP_0EEEEEENS4_6LayoutINS5_IJSB_SB_SB_EEENS5_IJNSA_ILi0EEESU_SU_EEEEENS5_IJNS4_10UnderscoreESX_SX_EEEEENS4_23SM90_TMA_LOAD_MULTICASTENS4_14ComposedLayoutINS4_7SwizzleILi3ELi4ELi3EEENS4_18smem_ptr_flag_bitsILi16EEENSS_INS5_IJNSA_ILi8EEESF_EEENS5_IJSF_SB_EEEEEEEvNS4_8identityENS4_13SM90_TMA_LOADES1A_vS1B_EENS_8epilogue10collective18CollectiveEpilogueINS1E_23Sm100TmaWarpSpecializedILi4ELi2ELi32ELb1ELb0EEEJSH_NS5_IJNSS_ISF_SB_EES1J_EEESI_SJ_SI_SJ_NS1E_6fusion15FusionCallbacksIS1I_NS1L_17LinearCombinationISI_fSI_fLNS_15FloatRoundStyleE2EEESH_S1K_JEEENS4_5SM1004TMEM4LOAD26SM100_TMEM_LOAD_16dp256b8xES1C_S1A_NS4_17SM75_U32x4_LDSM_NENS4_14SM90_TMA_STOREES1A_NS4_17SM90_U32x4_STSM_NENS4_39AutoVectorizingCopyWithAssumedAlignmentILi128EEEEEEvvEEEEvNT_6ParamsE --------------------------
	.section	.nv.shared._ZN7cutlass13device_kernelINS_4gemm6kernel13GemmUniversalIN4cute5tupleIJiiiiEEENS1_10collective13CollectiveMmaINS1_35MainloopSm100TmaUmmaWarpSpecializedILi4ELi2ELi4ENS5_IJNS4_1CILi1EEENSA_ILi4EEESB_EEEEENS5_IJNSA_ILi64EEENSA_ILi256EEESF_EEENS_10bfloat16_tENS5_IJlSB_lEEESI_SJ_NS4_8TiledMMAINS4_8MMA_AtomIJNS4_20SM100_MMA_F16BF16_SSISI_SI_fLi64ELi256ELNS4_4UMMA5MajorE0ELSO_0ELNSN_7ScaleInE0ELSP_0EEEEEENS4_6LayoutINS5_IJSB_SB_SB_EEENS5_IJNSA_ILi0EEESU_SU_EEEEENS5_IJNS4_10UnderscoreESX_SX_EEEEENS4_23SM90_TMA_LOAD_MULTICASTENS4_14ComposedLayoutINS4_7SwizzleILi3ELi4ELi3EEENS4_18smem_ptr_flag_bitsILi16EEENSS_INS5_IJNSA_ILi8EEESF_EEENS5_IJSF_SB_EEEEEEEvNS4_8identityENS4_13SM90_TMA_LOADES1A_vS1B_EENS_8epilogue10collective18CollectiveEpilogueINS1E_23Sm100TmaWarpSpecializedILi4ELi2ELi32ELb1ELb0EEEJSH_NS5_IJNSS_ISF_SB_EES1J_EEESI_SJ_SI_SJ_NS1E_6fusion15FusionCallbacksIS1I_NS1L_17LinearCombinationISI_fSI_fLNS_15FloatRoundStyleE2EEESH_S1K_JEEENS4_5SM1004TMEM4LOAD26SM100_TMEM_LOAD_16dp256b8xES1C_S1A_NS4_17SM75_U32x4_LDSM_NENS4_14SM90_TMA_STOREES1A_NS4_17SM90_U32x4_STSM_NENS4_39AutoVectorizingCopyWithAssumedAlignmentILi128EEEEEEvvEEEEvNT_6ParamsE,"aw",@nobits
	.sectionflags	@""
	.align	16
	.zero		1024


//--------------------- .nv.shared.reserved.0     --------------------------
	.section	.nv.shared.reserved.0,"aw",@nobits
	.weak		__nv_reservedSMEM_offset_0_alias
	.size		__nv_reservedSMEM_offset_0_alias, 0, 64
	.other		__nv_reservedSMEM_offset_0_alias,@"STO_CUDA_RESERVED_SHARED STV_DEFAULT"
__nv_reservedSMEM_offset_0_alias:
	.zero		0
.nv.shared.reserved.0:
	.zero		64
	.weak		__nv_reservedSMEM_tcgen05_partition
	.type		__nv_reservedSMEM_tcgen05_partition,@object
	.size		__nv_reservedSMEM_tcgen05_partition,(.L_0 - __nv_reservedSMEM_tcgen05_partition)
__nv_reservedSMEM_tcgen05_partition:
	.zero		32
.L_0:


//--------------------- .nv.global                --------------------------
	.section	.nv.global,"aw",@nobits
.nv.global:
	.type		_ZN40_INTERNAL_c4ae70dd_4_k_cu_7b3e9b64_225924cute1_E,@object
	.size		_ZN40_INTERNAL_c4ae70dd_4_k_cu_7b3e9b64_225924cute1_E,(_ZN40_INTERNAL_c4ae70dd_4_k_cu_7b3e9b64_225924cuda3std3__45__cpo6cbeginE - _ZN40_INTERNAL_c4ae70dd_4_k_cu_7b3e9b64_225924cute1_E)
_ZN40_INTERNAL_c4ae70dd_4_k_cu_7b3e9b64_225924cute1_E:
	.zero		1
	.type		_ZN40_INTERNAL_c4ae70dd_4_k_cu_7b3e9b64_225924cuda3std3__45__cpo6cbeginE,@object
	.size		_ZN40_INTERNAL_c4ae70dd_4_k_cu_7b3e9b64_225924cuda3std3__45__cpo6cbeginE,(_ZN40_INTERNAL_c4ae70dd_4_k_cu_7b3e9b64_225924cuda3std3__48in_placeE - _ZN40_INTERNAL_c4ae70dd_4_k_cu_7b3e9b64_225924cuda3std3__45__cpo6cbeginE)
_ZN40_INTERNAL_c4ae70dd_4_k_cu_7b3e9b64_225924cuda3std3__45__cpo6cbeginE:
	.zero		1
	.type		_ZN40_INTERNAL_c4ae70dd_4_k_cu_7b3e9b64_225924cuda3std3__48in_placeE,@object
	.size		_ZN40_INTERNAL_c4ae70dd_4_k_cu_7b3e9b64_225924cuda3std3__48in_placeE,(_ZN40_INTERNAL_c4ae70dd_4_k_cu_7b3e9b64_225924cuda3std6ranges3__45__cpo9iter_moveE - _ZN40_INTERNAL_c4ae70dd_4_k_cu_7b3e9b64_225924cuda3std3__48in_placeE)
_ZN40_INTERNAL_c4ae70dd_4_k_cu_7b3e9b64_225924cuda3std3__48in_placeE:
	.zero		1
	.type		_ZN40_INTERNAL_c4ae70dd_4_k_cu_7b3e9b64_225924cuda3std6ranges3__45__cpo9iter_moveE,@object
	.size		_ZN40_INTERNAL_c4ae70dd_4_k_cu_7b3e9b64_225924cuda3std6ranges3__45__cpo9iter_moveE,(_ZN40_INTERNAL_c4ae70dd_4_k_cu_7b3e9b64_225924cuda3std3__45__cpo5beginE - _ZN40_INTERNAL_c4ae70dd_4_k_cu_7b3e9b64_225924cuda3std6ranges3__45__cpo9iter_moveE)
_ZN40_INTERNAL_c4ae70dd_4_k_cu_7b3e9b64_225924cuda3std6ranges3__45__cpo9iter_moveE:
	.zero		1
	.type		_ZN40_INTERNAL_c4ae70dd_4_k_cu_7b3e9b64_225924cuda3std3__45__cpo5beginE,@object
	.size		_ZN40_INTERNAL_c4ae70dd_4_k_cu_7b3e9b64_225924cuda3std3__45__cpo5beginE,(_ZN40_INTERNAL_c4ae70dd_4_k_cu_7b3e9b64_225924cuda3std3__442_GLOBAL__N__c4ae70dd_4_k_cu_7b3e9b64_225926ignoreE - _ZN40_INTERNAL_c4ae70dd_4_k_cu_7b3e9b64_225924cuda3std3__45__cpo5beginE)
_ZN40_INTERNAL_c4ae70dd_4_k_cu_7b3e9b64_225924cuda3std3__45__cpo5beginE:
	.zero		1
	.type		_ZN40_INTERNAL_c4ae70dd_4_k_cu_7b3e9b64_225924cuda3std3__442_GLOBAL__N__c4ae70dd_4_k_cu_7b3e9b64_225926ignoreE,@object
	.size		_ZN40_INTERNAL_c4ae70dd_4_k_cu_7b3e9b64_225924cuda3std3__442_GLOBAL__N__c4ae70dd_4_k_cu_7b3e9b64_225926ignoreE,(_ZN40_INTERNAL_c4ae70dd_4_k_cu_7b3e9b64_225924cute7productE - _ZN40_INTERNAL_c4ae70dd_4_k_cu_7b3e9b64_225924cuda3std3__442_GLOBAL__N__c4ae70dd_4_k_cu_7b3e9b64_225926ignoreE)
_ZN40_INTERNAL_c4ae70dd_4_k_cu_7b3e9b64_225924cuda3std3__442_GLOBAL__N__c4ae70dd_4_k_cu_7b3e9b64_225926ignoreE:
	.zero		1
	.type		_ZN40_INTERNAL_c4ae70dd_4_k_cu_7b3e9b64_225924cute7productE,@object
	.size		_ZN40_INTERNAL_c4ae70dd_4_k_cu_7b3e9b64_225924cute7productE,(_ZN40_INTERNAL_c4ae70dd_4_k_cu_7b3e9b64_225924cuda3std3__45__cpo3endE - _ZN40_INTERNAL_c4ae70dd_4_k_cu_7b3e9b64_225924cute7productE)
_ZN40_INTERNAL_c4ae70dd_4_k_cu_7b3e9b64_225924cute7productE:
	.zero		1
	.type		_ZN40_INTERNAL_c4ae70dd_4_k_cu_7b3e9b64_225924cuda3std3__45__cpo3endE,@object
	.size		_ZN40_INTERNAL_c4ae70dd_4_k_cu_7b3e9b64_225924cuda3std3__45__cpo3endE,(_ZN40_INTERNAL_c4ae70dd_4_k_cu_7b3e9b64_225924cuda3std3__419piecewise_constructE - _ZN40_INTERNAL_c4ae70dd_4_k_cu_7b3e9b64_225924cuda3std3__45__cpo3endE)
_ZN40_INTERNAL_c4ae70dd_4_k_cu_7b3e9b64_225924cuda3std3__45__cpo3endE:
	.zero		1
	.type		_ZN40_INTERNAL_c4ae70dd_4_k_cu_7b3e9b64_225924cuda3std3__419piecewise_constructE,@object
	.size		_ZN40_INTERNAL_c4ae70dd_4_k_cu_7b3e9b64_225924cuda3std3__419piecewise_constructE,(_ZN40_INTERNAL_c4ae70dd_4_k_cu_7b3e9b64_225924cuda3std3__45__cpo4cendE - _ZN40_INTERNAL_c4ae70dd_4_k_cu_7b3e9b64_225924cuda3std3__419piecewise_constructE)
_ZN40_INTERNAL_c4ae70dd_4_k_cu_7b3e9b64_225924cuda3std3__419piecewise_constructE:
	.zero		1
	.type		_ZN40_INTERNAL_c4ae70dd_4_k_cu_7b3e9b64_225924cuda3std3__45__cpo4cendE,@object
	.size		_ZN40_INTERNAL_c4ae70dd_4_k_cu_7b3e9b64_225924cuda3std3__45__cpo4cendE,(_ZN40_INTERNAL_c4ae70dd_4_k_cu_7b3e9b64_225924cuda3std6ranges3__45__cpo4swapE - _ZN40_INTERNAL_c4ae70dd_4_k_cu_7b3e9b64_225924cuda3std3__45__cpo4cendE)
_ZN40_INTERNAL_c4ae70dd_4_k_cu_7b3e9b64_225924cuda3std3__45__cpo4cendE:
	.zero		1
	.type		_ZN40_INTERNAL_c4ae70dd_4_k_cu_7b3e9b64_225924cuda3std6ranges3__45__cpo4swapE,@object
	.size		_ZN40_INTERNAL_c4ae70dd_4_k_cu_7b3e9b64_225924cuda3std6ranges3__45__cpo4swapE,(.L_10 - _ZN40_INTERNAL_c4ae70dd_4_k_cu_7b3e9b64_225924cuda3std6ranges3__45__cpo4swapE)
_ZN40_INTERNAL_c4ae70dd_4_k_cu_7b3e9b64_225924cuda3std6ranges3__45__cpo4swapE:
	.zero		1
.L_10:


//--------------------- .nv.constant0._ZN7cutlass13device_kernelINS_4gemm6kernel13GemmUniversalIN4cute5tupleIJiiiiEEENS1_10collective13CollectiveMmaINS1_35MainloopSm100TmaUmmaWarpSpecializedILi4ELi2ELi4ENS5_IJNS4_1CILi1EEENSA_ILi4EEESB_EEEEENS5_IJNSA_ILi64EEENSA_ILi256EEESF_EEENS_10bfloat16_tENS5_IJlSB_lEEESI_SJ_NS4_8TiledMMAINS4_8MMA_AtomIJNS4_20SM100_MMA_F16BF16_SSISI_SI_fLi64ELi256ELNS4_4UMMA5MajorE0ELSO_0ELNSN_7ScaleInE0ELSP_0EEEEEENS4_6LayoutINS5_IJSB_SB_SB_EEENS5_IJNSA_ILi0EEESU_SU_EEEEENS5_IJNS4_10UnderscoreESX_SX_EEEEENS4_23SM90_TMA_LOAD_MULTICASTENS4_14ComposedLayoutINS4_7SwizzleILi3ELi4ELi3EEENS4_18smem_ptr_flag_bitsILi16EEENSS_INS5_IJNSA_ILi8EEESF_EEENS5_IJSF_SB_EEEEEEEvNS4_8identityENS4_13SM90_TMA_LOADES1A_vS1B_EENS_8epilogue10collective18CollectiveEpilogueINS1E_23Sm100TmaWarpSpecializedILi4ELi2ELi32ELb1ELb0EEEJSH_NS5_IJNSS_ISF_SB_EES1J_EEESI_SJ_SI_SJ_NS1E_6fusion15FusionCallbacksIS1I_NS1L_17LinearCombinationISI_fSI_fLNS_15FloatRoundStyleE2EEESH_S1K_JEEENS4_5SM1004TMEM4LOAD26SM100_TMEM_LOAD_16dp256b8xES1C_S1A_NS4_17SM75_U32x4_LDSM_NENS4_14SM90_TMA_STOREES1A_NS4_17SM90_U32x4_STSM_NENS4_39AutoVectorizingCopyWithAssumedAlignmentILi128EEEEEEvvEEEEvNT_6ParamsE --------------------------
	.section	.nv.constant0._ZN7cutlass13device_kernelINS_4gemm6kernel13GemmUniversalIN4cute5tupleIJiiiiEEENS1_10collective13CollectiveMmaINS1_35MainloopSm100TmaUmmaWarpSpecializedILi4ELi2ELi4ENS5_IJNS4_1CILi1EEENSA_ILi4EEESB_EEEEENS5_IJNSA_ILi64EEENSA_ILi256EEESF_EEENS_10bfloat16_tENS5_IJlSB_lEEESI_SJ_NS4_8TiledMMAINS4_8MMA_AtomIJNS4_20SM100_MMA_F16BF16_SSISI_SI_fLi64ELi256ELNS4_4UMMA5MajorE0ELSO_0ELNSN_7ScaleInE0ELSP_0EEEEEENS4_6LayoutINS5_IJSB_SB_SB_EEENS5_IJNSA_ILi0EEESU_SU_EEEEENS5_IJNS4_10UnderscoreESX_SX_EEEEENS4_23SM90_TMA_LOAD_MULTICASTENS4_14ComposedLayoutINS4_7SwizzleILi3ELi4ELi3EEENS4_18smem_ptr_flag_bitsILi16EEENSS_INS5_IJNSA_ILi8EEESF_EEENS5_IJSF_SB_EEEEEEEvNS4_8identityENS4_13SM90_TMA_LOADES1A_vS1B_EENS_8epilogue10collective18CollectiveEpilogueINS1E_23Sm100TmaWarpSpecializedILi4ELi2ELi32ELb1ELb0EEEJSH_NS5_IJNSS_ISF_SB_EES1J_EEESI_SJ_SI_SJ_NS1E_6fusion15FusionCallbacksIS1I_NS1L_17LinearCombinationISI_fSI_fLNS_15FloatRoundStyleE2EEESH_S1K_JEEENS4_5SM1004TMEM4LOAD26SM100_TMEM_LOAD_16dp256b8xES1C_S1A_NS4_17SM75_U32x4_LDSM_NENS4_14SM90_TMA_STOREES1A_NS4_17SM90_U32x4_STSM_NENS4_39AutoVectorizingCopyWithAssumedAlignmentILi128EEEEEEvvEEEEvNT_6ParamsE,"a",@progbits
	.sectionflags	@""
	.align	4
.nv.constant0._ZN7cutlass13device_kernelINS_4gemm6kernel13GemmUniversalIN4cute5tupleIJiiiiEEENS1_10collective13CollectiveMmaINS1_35MainloopSm100TmaUmmaWarpSpecializedILi4ELi2ELi4ENS5_IJNS4_1CILi1EEENSA_ILi4EEESB_EEEEENS5_IJNSA_ILi64EEENSA_ILi256EEESF_EEENS_10bfloat16_tENS5_IJlSB_lEEESI_SJ_NS4_8TiledMMAINS4_8MMA_AtomIJNS4_20SM100_MMA_F16BF16_SSISI_SI_fLi64ELi256ELNS4_4UMMA5MajorE0ELSO_0ELNSN_7ScaleInE0ELSP_0EEEEEENS4_6LayoutINS5_IJSB_SB_SB_EEENS5_IJNSA_ILi0EEESU_SU_EEEEENS5_IJNS4_10UnderscoreESX_SX_EEEEENS4_23SM90_TMA_LOAD_MULTICASTENS4_14ComposedLayoutINS4_7SwizzleILi3ELi4ELi3EEENS4_18smem_ptr_flag_bitsILi16EEENSS_INS5_IJNSA_ILi8EEESF_EEENS5_IJSF_SB_EEEEEEEvNS4_8identityENS4_13SM90_TMA_LOADES1A_vS1B_EENS_8epilogue10collective18CollectiveEpilogueINS1E_23Sm100TmaWarpSpecializedILi4ELi2ELi32ELb1ELb0EEEJSH_NS5_IJNSS_ISF_SB_EES1J_EEESI_SJ_SI_SJ_NS1E_6fusion15FusionCallbacksIS1I_NS1L_17LinearCombinationISI_fSI_fLNS_15FloatRoundStyleE2EEESH_S1K_JEEENS4_5SM1004TMEM4LOAD26SM100_TMEM_LOAD_16dp256b8xES1C_S1A_NS4_17SM75_U32x4_LDSM_NENS4_14SM90_TMA_STOREES1A_NS4_17SM90_U32x4_STSM_NENS4_39AutoVectorizingCopyWithAssumedAlignmentILi128EEEEEEvvEEEEvNT_6ParamsE:
	.zero		2944


//--------------------- SYMBOLS --------------------------

	.type		.nv.reservedSmem.offset0,@object
	.size		.nv.reservedSmem.offset0,0x4
	.type		.nv.reservedSmem.cap,@object
	.size		.nv.reservedSmem.cap,0x4
	.type		__assertfail,@function
